	.target	sm_90a

	.elftype	@"ET_EXEC"


//--------------------- .note.nv.tkinfo           --------------------------
	.section	.note.nv.tkinfo,"",@"SHT_NOTE"
	.sectionflags	@"SHF_NOTE_NV_TKINFO"
	.tkinfo
        /*0018*/ 	.word	0x00000002
        /*0030*/ 	.string	""
        /*0030*/ 	.string	"ptxas"
        /*0030*/ 	.string	"Cuda compilation tools, release 13.0, V13.0.88"
        /*0030*/ 	.string	"Build cuda_13.0.r13.0/compiler.36424714_0"
        /*0030*/ 	.string	"-v  -suppress-debug-info  -lineinfo  -arch sm_90a "



//--------------------- .note.nv.cuinfo           --------------------------
	.section	.note.nv.cuinfo,"",@"SHT_NOTE"
	.sectionflags	@"SHF_NOTE_NV_CUINFO"
        /*0018*/ 	.short	0x0002
        /*001a*/ 	.short	0x005a
        /*001c*/ 	.short	0x0082
	.zero		2


//--------------------- .nv.info                  --------------------------
	.section	.nv.info,"",@"SHT_CUDA_INFO"
	.align	4


	//----- nvinfo : EIATTR_REGCOUNT
	.align		4
        /*0000*/ 	.byte	0x04, 0x2f
        /*0002*/ 	.short	(.L_1 - .L_0)
	.align		4
.L_0:
        /*0004*/ 	.word	index@(matmul_kernel)
        /*0008*/ 	.word	0x000000f4


	//----- nvinfo : EIATTR_FRAME_SIZE
	.align		4
.L_1:
        /*000c*/ 	.byte	0x04, 0x11
        /*000e*/ 	.short	(.L_3 - .L_2)
	.align		4
.L_2:
        /*0010*/ 	.word	index@(matmul_kernel)
        /*0014*/ 	.word	0x00000000


	//----- nvinfo : EIATTR_MIN_STACK_SIZE
	.align		4
.L_3:
        /*0018*/ 	.byte	0x04, 0x12
        /*001a*/ 	.short	(.L_5 - .L_4)
	.align		4
.L_4:
        /*001c*/ 	.word	index@(matmul_kernel)
        /*0020*/ 	.word	0x00000000
.L_5:


//--------------------- .nv.compat                --------------------------
	.section	.nv.compat,"",@"SHT_CUDA_COMPAT_INFO"
	.align	4
        /*0000*/ 	.byte	0x02, 0x09, 0x01, 0x00, 0x02, 0x02, 0x04, 0x00, 0x02, 0x05, 0x05, 0x00, 0x03, 0x07, 0x01, 0x01
        /*0010*/ 	.byte	0x02, 0x03, 0x00, 0x00, 0x02, 0x06, 0x01, 0x00, 0x04, 0x0b, 0x08, 0x00, 0x00, 0x00, 0x00, 0x00
        /*0020*/ 	.byte	0x00, 0x00, 0x00, 0x00


//--------------------- .nv.info.matmul_kernel    --------------------------
	.section	.nv.info.matmul_kernel,"",@"SHT_CUDA_INFO"
	.sectionflags	@""
	.align	4


	//----- nvinfo : EIATTR_CUDA_API_VERSION
	.align		4
        /*0000*/ 	.byte	0x04, 0x37
        /*0002*/ 	.short	(.L_7 - .L_6)
.L_6:
        /*0004*/ 	.word	0x00000082


	//----- nvinfo : EIATTR_KPARAM_INFO
	.align		4
.L_7:
        /*0008*/ 	.byte	0x04, 0x17
        /*000a*/ 	.short	(.L_9 - .L_8)
.L_8:
        /*000c*/ 	.word	0x00000000
        /*0010*/ 	.short	0x000d
        /*0012*/ 	.short	0x0048
        /*0014*/ 	.byte	0x00, 0xf4, 0x21, 0x00


	//----- nvinfo : EIATTR_KPARAM_INFO
	.align		4
.L_9:
        /*0018*/ 	.byte	0x04, 0x17
        /*001a*/ 	.short	(.L_11 - .L_10)
.L_10:
        /*001c*/ 	.word	0x00000000
        /*0020*/ 	.short	0x000c
        /*0022*/ 	.short	0x0040
        /*0024*/ 	.byte	0x00, 0xf4, 0x21, 0x00


	//----- nvinfo : EIATTR_KPARAM_INFO
	.align		4
.L_11:
        /*0028*/ 	.byte	0x04, 0x17
        /*002a*/ 	.short	(.L_13 - .L_12)
.L_12:
        /*002c*/ 	.word	0x00000000
        /*0030*/ 	.short	0x000b
        /*0032*/ 	.short	0x0038
        /*0034*/ 	.byte	0x00, 0xf0, 0x11, 0x00


	//----- nvinfo : EIATTR_KPARAM_INFO
	.align		4
.L_13:
        /*0038*/ 	.byte	0x04, 0x17
        /*003a*/ 	.short	(.L_15 - .L_14)
.L_14:
        /*003c*/ 	.word	0x00000000
        /*0040*/ 	.short	0x000a
        /*0042*/ 	.short	0x0034
        /*0044*/ 	.byte	0x00, 0xf0, 0x11, 0x00


	//----- nvinfo : EIATTR_KPARAM_INFO
	.align		4
.L_15:
        /*0048*/ 	.byte	0x04, 0x17
        /*004a*/ 	.short	(.L_17 - .L_16)
.L_16:
        /*004c*/ 	.word	0x00000000
        /*0050*/ 	.short	0x0009
        /*0052*/ 	.short	0x0030
        /*0054*/ 	.byte	0x00, 0xf0, 0x11, 0x00


	//----- nvinfo : EIATTR_KPARAM_INFO
	.align		4
.L_17:
        /*0058*/ 	.byte	0x04, 0x17
        /*005a*/ 	.short	(.L_19 - .L_18)
.L_18:
        /*005c*/ 	.word	0x00000000
        /*0060*/ 	.short	0x0008
        /*0062*/ 	.short	0x002c
        /*0064*/ 	.byte	0x00, 0xf0, 0x11, 0x00


	//----- nvinfo : EIATTR_KPARAM_INFO
	.align		4
.L_19:
        /*0068*/ 	.byte	0x04, 0x17
        /*006a*/ 	.short	(.L_21 - .L_20)
.L_20:
        /*006c*/ 	.word	0x00000000
        /*0070*/ 	.short	0x0007
        /*0072*/ 	.short	0x0028
        /*0074*/ 	.byte	0x00, 0xf0, 0x11, 0x00


	//----- nvinfo : EIATTR_KPARAM_INFO
	.align		4
.L_21:
        /*0078*/ 	.byte	0x04, 0x17
        /*007a*/ 	.short	(.L_23 - .L_22)
.L_22:
        /*007c*/ 	.word	0x00000000
        /*0080*/ 	.short	0x0006
        /*0082*/ 	.short	0x0024
        /*0084*/ 	.byte	0x00, 0xf0, 0x11, 0x00


	//----- nvinfo : EIATTR_KPARAM_INFO
	.align		4
.L_23:
        /*0088*/ 	.byte	0x04, 0x17
        /*008a*/ 	.short	(.L_25 - .L_24)
.L_24:
        /*008c*/ 	.word	0x00000000
        /*0090*/ 	.short	0x0005
        /*0092*/ 	.short	0x0020
        /*0094*/ 	.byte	0x00, 0xf0, 0x11, 0x00


	//----- nvinfo : EIATTR_KPARAM_INFO
	.align		4
.L_25:
        /*0098*/ 	.byte	0x04, 0x17
        /*009a*/ 	.short	(.L_27 - .L_26)
.L_26:
        /*009c*/ 	.word	0x00000000
        /*00a0*/ 	.short	0x0004
        /*00a2*/ 	.short	0x001c
        /*00a4*/ 	.byte	0x00, 0xf0, 0x11, 0x00


	//----- nvinfo : EIATTR_KPARAM_INFO
	.align		4
.L_27:
        /*00a8*/ 	.byte	0x04, 0x17
        /*00aa*/ 	.short	(.L_29 - .L_28)
.L_28:
        /*00ac*/ 	.word	0x00000000
        /*00b0*/ 	.short	0x0003
        /*00b2*/ 	.short	0x0018
        /*00b4*/ 	.byte	0x00, 0xf0, 0x11, 0x00


	//----- nvinfo : EIATTR_KPARAM_INFO
	.align		4
.L_29:
        /*00b8*/ 	.byte	0x04, 0x17
        /*00ba*/ 	.short	(.L_31 - .L_30)
.L_30:
        /*00bc*/ 	.word	0x00000000
        /*00c0*/ 	.short	0x0002
        /*00c2*/ 	.short	0x0010
        /*00c4*/ 	.byte	0x00, 0xf4, 0x21, 0x00


	//----- nvinfo : EIATTR_KPARAM_INFO
	.align		4
.L_31:
        /*00c8*/ 	.byte	0x04, 0x17
        /*00ca*/ 	.short	(.L_33 - .L_32)
.L_32:
        /*00cc*/ 	.word	0x00000000
        /*00d0*/ 	.short	0x0001
        /*00d2*/ 	.short	0x0008
        /*00d4*/ 	.byte	0x00, 0xf4, 0x21, 0x00


	//----- nvinfo : EIATTR_KPARAM_INFO
	.align		4
.L_33:
        /*00d8*/ 	.byte	0x04, 0x17
        /*00da*/ 	.short	(.L_35 - .L_34)
.L_34:
        /*00dc*/ 	.word	0x00000000
        /*00e0*/ 	.short	0x0000
        /*00e2*/ 	.short	0x0000
        /*00e4*/ 	.byte	0x00, 0xf4, 0x21, 0x00


	//----- nvinfo : EIATTR_SPARSE_MMA_MASK
	.align		4
.L_35:
        /*00e8*/ 	.byte	0x03, 0x50
        /*00ea*/ 	.short	0x0000


	//----- nvinfo : EIATTR_MAXREG_COUNT
	.align		4
        /*00ec*/ 	.byte	0x03, 0x1b
        /*00ee*/ 	.short	0x00ff


	//----- nvinfo : EIATTR_NUM_BARRIERS
	.align		4
        /*00f0*/ 	.byte	0x02, 0x4c
        /*00f2*/ 	.byte	0x01
	.zero		1


	//----- nvinfo : EIATTR_MERCURY_ISA_VERSION
	.align		4
        /*00f4*/ 	.byte	0x03, 0x5f
        /*00f6*/ 	.short	0x0101


	//----- nvinfo : EIATTR_EXIT_INSTR_OFFSETS
	.align		4
        /*00f8*/ 	.byte	0x04, 0x1c
        /*00fa*/ 	.short	(.L_37 - .L_36)


	//   ....[0]....
.L_36:
        /*00fc*/ 	.word	0x00004c70


	//   ....[1]....
        /*0100*/ 	.word	0x00004ca0


	//----- nvinfo : EIATTR_REQNTID
	.align		4
.L_37:
        /*0104*/ 	.byte	0x04, 0x10
        /*0106*/ 	.short	(.L_39 - .L_38)
.L_38:
        /*0108*/ 	.word	0x00000080
        /*010c*/ 	.word	0x00000001
        /*0110*/ 	.word	0x00000001


	//----- nvinfo : EIATTR_CBANK_PARAM_SIZE
	.align		4
.L_39:
        /*0114*/ 	.byte	0x03, 0x19
        /*0116*/ 	.short	0x0050


	//----- nvinfo : EIATTR_PARAM_CBANK
	.align		4
        /*0118*/ 	.byte	0x04, 0x0a
        /*011a*/ 	.short	(.L_41 - .L_40)
	.align		4
.L_40:
        /*011c*/ 	.word	index@(.nv.constant0.matmul_kernel)
        /*0120*/ 	.short	0x0210
        /*0122*/ 	.short	0x0050


	//----- nvinfo : EIATTR_SW_WAR
	.align		4
.L_41:
        /*0124*/ 	.byte	0x04, 0x36
        /*0126*/ 	.short	(.L_43 - .L_42)
.L_42:
        /*0128*/ 	.word	0x00000008
.L_43:


//--------------------- .nv.callgraph             --------------------------
	.section	.nv.callgraph,"",@"SHT_CUDA_CALLGRAPH"
	.align	4
	.sectionentsize	8
	.align		4
        /*0000*/ 	.word	0x00000000
	.align		4
        /*0004*/ 	.word	0xffffffff
	.align		4
        /*0008*/ 	.word	0x00000000
	.align		4
        /*000c*/ 	.word	0xfffffffe
	.align		4
        /*0010*/ 	.word	0x00000000
	.align		4
        /*0014*/ 	.word	0xfffffffd
	.align		4
        /*0018*/ 	.word	0x00000000
	.align		4
        /*001c*/ 	.word	0xfffffffc


//--------------------- .text.matmul_kernel       --------------------------
	.section	.text.matmul_kernel,"ax",@progbits
	.align	128
        .global         matmul_kernel
        .type           matmul_kernel,@function
        .size           matmul_kernel,(.L_x_3 - matmul_kernel)
        .other          matmul_kernel,@"STO_CUDA_ENTRY STV_DEFAULT"
matmul_kernel:
.text.matmul_kernel:
[----:B------:R-:W-:Y:S08]  /*0000*/  LDC R1, c[0x0][0x28] ;  /* 0x00000a00ff017b82 */ /* 0x000ff00000000800 */
[----:B------:R-:W0:Y:S01]  /*0010*/  LDC.64 R42, c[0x0][0x228] ;  /* 0x00008a00ff2a7b82 */ /* 0x000e220000000a00 */
[----:B------:R-:W1:Y:S01]  /*0020*/  S2R R5, SR_CTAID.X ;  /* 0x0000000000057919 */ /* 0x000e620000002500 */
[----:B------:R-:W-:Y:S01]  /*0030*/  UMOV UR4, 0x400 ;  /* 0x0000040000047882 */ /* 0x000fe20000000000 */
[----:B------:R-:W-:Y:S01]  /*0040*/  ULDC.64 UR14, c[0x0][0x208] ;  /* 0x00008200000e7ab9 */ /* 0x000fe20000000a00 */
[----:B------:R-:W-:Y:S01]  /*0050*/  CS2R R24, SRZ ;  /* 0x0000000000187805 */ /* 0x000fe2000001ff00 */
[----:B------:R-:W2:Y:S01]  /*0060*/  S2R R40, SR_TID.X ;  /* 0x0000000000287919 */ /* 0x000ea20000002100 */
[----:B------:R-:W-:-:S02]  /*0070*/  CS2R R26, SRZ ;  /* 0x00000000001a7805 */ /* 0x000fc4000001ff00 */
[----:B------:R-:W-:Y:S01]  /*0080*/  CS2R R28, SRZ ;  /* 0x00000000001c7805 */ /* 0x000fe2000001ff00 */
[----:B------:R-:W3:Y:S01]  /*0090*/  LDC R56, c[0x0][0x230] ;  /* 0x00008c00ff387b82 */ /* 0x000ee20000000800 */
[----:B------:R-:W-:Y:S02]  /*00a0*/  CS2R R30, SRZ ;  /* 0x00000000001e7805 */ /* 0x000fe4000001ff00 */
[----:B------:R-:W-:Y:S02]  /*00b0*/  CS2R R32, SRZ ;  /* 0x0000000000207805 */ /* 0x000fe4000001ff00 */
[----:B------:R-:W-:Y:S02]  /*00c0*/  CS2R R34, SRZ ;  /* 0x0000000000227805 */ /* 0x000fe4000001ff00 */
[----:B------:R-:W-:Y:S02]  /*00d0*/  CS2R R36, SRZ ;  /* 0x0000000000247805 */ /* 0x000fe4000001ff00 */
[----:B------:R-:W-:Y:S01]  /*00e0*/  CS2R R38, SRZ ;  /* 0x0000000000267805 */ /* 0x000fe2000001ff00 */
[----:B------:R-:W4:Y:S01]  /*00f0*/  S2UR UR12, SR_CgaCtaId ;  /* 0x00000000000c79c3 */ /* 0x000f220000008800 */
[----:B0-----:R-:W-:-:S05]  /*0100*/  VIADD R0, R43, 0x1f ;  /* 0x0000001f2b007836 */ /* 0x001fca0000000000 */
[----:B------:R-:W-:Y:S01]  /*0110*/  SHF.R.S32.HI R3, RZ, 0x1f, R0 ;  /* 0x0000001fff037819 */ /* 0x000fe20000011400 */
[----:B---3--:R-:W-:-:S03]  /*0120*/  VIADD R56, R56, 0x3f ;  /* 0x0000003f38387836 */ /* 0x008fc60000000000 */
[----:B------:R-:W-:Y:S02]  /*0130*/  LEA.HI R3, R3, R0, RZ, 0x5 ;  /* 0x0000000003037211 */ /* 0x000fe400078f28ff */
[----:B-1----:R-:W-:Y:S02]  /*0140*/  IABS R8, R5 ;  /* 0x0000000500087213 */ /* 0x002fe40000000000 */
[----:B------:R-:W-:Y:S01]  /*0150*/  SHF.R.S32.HI R3, RZ, 0x5, R3 ;  /* 0x00000005ff037819 */ /* 0x000fe20000011403 */
[----:B----4-:R-:W-:-:S04]  /*0160*/  ULEA UR12, UR12, UR4, 0x18 ;  /* 0x000000040c0c7291 */ /* 0x010fc8000f8ec03f */
[----:B------:R-:W-:-:S05]  /*0170*/  IMAD.SHL.U32 R4, R3, 0x8, RZ ;  /* 0x0000000803047824 */ /* 0x000fca00078e00ff */
[-C--:B------:R-:W-:Y:S02]  /*0180*/  IABS R7, R4.reuse ;  /* 0x0000000400077213 */ /* 0x080fe40000000000 */
[----:B------:R-:W-:Y:S02]  /*0190*/  IABS R10, R4 ;  /* 0x00000004000a7213 */ /* 0x000fe40000000000 */
[----:B------:R-:W0:Y:S08]  /*01a0*/  I2F.RP R0, R7 ;  /* 0x0000000700007306 */ /* 0x000e300000209400 */
[----:B0-----:R-:W0:Y:S02]  /*01b0*/  MUFU.RCP R0, R0 ;  /* 0x0000000000007308 */ /* 0x001e240000001000 */
[----:B0-----:R-:W-:-:S02]  /*01c0*/  VIADD R2, R0, 0xffffffe ;  /* 0x0ffffffe00027836 */ /* 0x001fc40000000000 */
[----:B------:R-:W-:-:S04]  /*01d0*/  IMAD.MOV R0, RZ, RZ, -R10 ;  /* 0x000000ffff007224 */ /* 0x000fc800078e0a0a */
[----:B------:R0:W1:Y:S02]  /*01e0*/  F2I.FTZ.U32.TRUNC.NTZ R3, R2 ;  /* 0x0000000200037305 */ /* 0x000064000021f000 */
[----:B0-----:R-:W-:Y:S02]  /*01f0*/  IMAD.MOV.U32 R2, RZ, RZ, RZ ;  /* 0x000000ffff027224 */ /* 0x001fe400078e00ff */
[----:B-1----:R-:W-:-:S04]  /*0200*/  IMAD.MOV R6, RZ, RZ, -R3 ;  /* 0x000000ffff067224 */ /* 0x002fc800078e0a03 */
[----:B------:R-:W-:Y:S02]  /*0210*/  IMAD R9, R6, R7, RZ ;  /* 0x0000000706097224 */ /* 0x000fe400078e02ff */
[----:B------:R-:W-:Y:S02]  /*0220*/  IMAD.MOV.U32 R6, RZ, RZ, R8 ;  /* 0x000000ffff067224 */ /* 0x000fe400078e0008 */
[----:B------:R-:W-:-:S06]  /*0230*/  IMAD.HI.U32 R3, R3, R9, R2 ;  /* 0x0000000903037227 */ /* 0x000fcc00078e0002 */
[----:B------:R-:W-:-:S04]  /*0240*/  IMAD.HI.U32 R3, R3, R6, RZ ;  /* 0x0000000603037227 */ /* 0x000fc800078e00ff */
[----:B------:R-:W-:-:S05]  /*0250*/  IMAD R0, R3, R0, R6 ;  /* 0x0000000003007224 */ /* 0x000fca00078e0206 */
[----:B------:R-:W-:-:S13]  /*0260*/  ISETP.GT.U32.AND P1, PT, R7, R0, PT ;  /* 0x000000000700720c */ /* 0x000fda0003f24070 */
[----:B------:R-:W-:Y:S02]  /*0270*/  @!P1 IMAD.IADD R0, R0, 0x1, -R7 ;  /* 0x0000000100009824 */ /* 0x000fe400078e0a07 */
[----:B------:R-:W-:Y:S01]  /*0280*/  @!P1 VIADD R3, R3, 0x1 ;  /* 0x0000000103039836 */ /* 0x000fe20000000000 */
[----:B------:R-:W-:Y:S02]  /*0290*/  ISETP.NE.AND P1, PT, R4, RZ, PT ;  /* 0x000000ff0400720c */ /* 0x000fe40003f25270 */
[----:B------:R-:W-:Y:S02]  /*02a0*/  ISETP.GE.U32.AND P0, PT, R0, R7, PT ;  /* 0x000000070000720c */ /* 0x000fe40003f06070 */
[----:B------:R-:W-:-:S04]  /*02b0*/  LOP3.LUT R0, R5, R4, RZ, 0x3c, !PT ;  /* 0x0000000405007212 */ /* 0x000fc800078e3cff */
[----:B------:R-:W-:Y:S01]  /*02c0*/  ISETP.GE.AND P2, PT, R0, RZ, PT ;  /* 0x000000ff0000720c */ /* 0x000fe20003f46270 */
[----:B------:R-:W-:-:S06]  /*02d0*/  VIADD R0, R42, 0x7f ;  /* 0x0000007f2a007836 */ /* 0x000fcc0000000000 */
[----:B------:R-:W-:-:S04]  /*02e0*/  @P0 VIADD R3, R3, 0x1 ;  /* 0x0000000103030836 */ /* 0x000fc80000000000 */
[----:B------:R-:W-:Y:S01]  /*02f0*/  IMAD.MOV.U32 R2, RZ, RZ, R3 ;  /* 0x000000ffff027224 */ /* 0x000fe200078e0003 */
[----:B------:R-:W-:-:S03]  /*0300*/  SHF.R.S32.HI R3, RZ, 0x1f, R0 ;  /* 0x0000001fff037819 */ /* 0x000fc60000011400 */
[----:B------:R-:W-:Y:S01]  /*0310*/  @!P2 IMAD.MOV R2, RZ, RZ, -R2 ;  /* 0x000000ffff02a224 */ /* 0x000fe200078e0a02 */
[----:B------:R-:W-:Y:S02]  /*0320*/  @!P1 LOP3.LUT R2, RZ, R4, RZ, 0x33, !PT ;  /* 0x00000004ff029212 */ /* 0x000fe400078e33ff */
[----:B------:R-:W-:-:S03]  /*0330*/  LEA.HI R3, R3, R0, RZ, 0x7 ;  /* 0x0000000003037211 */ /* 0x000fc600078f38ff */
[----:B------:R-:W-:Y:S02]  /*0340*/  IMAD.SHL.U32 R6, R2, 0x8, RZ ;  /* 0x0000000802067824 */ /* 0x000fe400078e00ff */
[----:B------:R-:W-:-:S03]  /*0350*/  IMAD.MOV R2, RZ, RZ, -R2 ;  /* 0x000000ffff027224 */ /* 0x000fc600078e0a02 */
[----:B------:R-:W-:Y:S01]  /*0360*/  LEA.HI.SX32 R3, R3, -R6, 0x19 ;  /* 0x8000000603037211 */ /* 0x000fe200078fcaff */
[----:B------:R-:W-:-:S03]  /*0370*/  IMAD R4, R4, R2, R5 ;  /* 0x0000000204047224 */ /* 0x000fc600078e0205 */
[----:B------:R-:W-:Y:S02]  /*0380*/  VIMNMX R11, R3, 0x8, PT ;  /* 0x00000008030b7848 */ /* 0x000fe40003fe0100 */
[----:B------:R-:W-:Y:S02]  /*0390*/  IABS R9, R4 ;  /* 0x0000000400097213 */ /* 0x000fe40000000000 */
[----:B------:R-:W-:-:S04]  /*03a0*/  IABS R7, R11 ;  /* 0x0000000b00077213 */ /* 0x000fc80000000000 */
[----:B------:R-:W0:Y:S08]  /*03b0*/  I2F.RP R0, R7 ;  /* 0x0000000700007306 */ /* 0x000e300000209400 */
[----:B0-----:R-:W0:Y:S02]  /*03c0*/  MUFU.RCP R0, R0 ;  /* 0x0000000000007308 */ /* 0x001e240000001000 */
[----:B0-----:R-:W-:-:S06]  /*03d0*/  VIADD R3, R0, 0xffffffe ;  /* 0x0ffffffe00037836 */ /* 0x001fcc0000000000 */
[----:B------:R-:W0:Y:S02]  /*03e0*/  F2I.FTZ.U32.TRUNC.NTZ R3, R3 ;  /* 0x0000000300037305 */ /* 0x000e24000021f000 */
[----:B0-----:R-:W-:-:S04]  /*03f0*/  IMAD.MOV R8, RZ, RZ, -R3 ;  /* 0x000000ffff087224 */ /* 0x001fc800078e0a03 */
[----:B------:R-:W-:Y:S01]  /*0400*/  IMAD.MOV.U32 R2, RZ, RZ, R8 ;  /* 0x000000ffff027224 */ /* 0x000fe200078e0008 */
[----:B------:R-:W-:-:S03]  /*0410*/  IABS R8, R11 ;  /* 0x0000000b00087213 */ /* 0x000fc60000000000 */
[----:B------:R-:W-:Y:S02]  /*0420*/  IMAD R5, R2, R7, RZ ;  /* 0x0000000702057224 */ /* 0x000fe400078e02ff */
[----:B------:R-:W-:Y:S02]  /*0430*/  IMAD.MOV.U32 R2, RZ, RZ, RZ ;  /* 0x000000ffff027224 */ /* 0x000fe400078e00ff */
[----:B------:R-:W-:Y:S02]  /*0440*/  IMAD.MOV R0, RZ, RZ, -R8 ;  /* 0x000000ffff007224 */ /* 0x000fe400078e0a08 */
[----:B------:R-:W-:Y:S01]  /*0450*/  IMAD.HI.U32 R2, R3, R5, R2 ;  /* 0x0000000503027227 */ /* 0x000fe200078e0002 */
[----:B--2---:R-:W-:-:S05]  /*0460*/  LOP3.LUT R3, R40, 0x7f, RZ, 0xc0, !PT ;  /* 0x0000007f28037812 */ /* 0x004fca00078ec0ff */
        /* <DEDUP_REMOVED lines=8> */
[----:B------:R-:W-:-:S07]  /*04f0*/  ISETP.GE.AND P2, PT, R0, RZ, PT ;  /* 0x000000ff0000720c */ /* 0x000fce0003f46270 */
[----:B------:R-:W-:Y:S01]  /*0500*/  @P0 VIADD R2, R2, 0x1 ;  /* 0x0000000102020836 */ /* 0x000fe20000000000 */
[----:B------:R-:W-:-:S05]  /*0510*/  ISETP.GE.AND P0, PT, R56, 0x40, PT ;  /* 0x000000403800780c */ /* 0x000fca0003f06270 */
[----:B------:R-:W-:Y:S01]  /*0520*/  @!P2 IMAD.MOV R2, RZ, RZ, -R2 ;  /* 0x000000ffff02a224 */ /* 0x000fe200078e0a02 */
[----:B------:R-:W-:-:S05]  /*0530*/  @!P1 LOP3.LUT R2, RZ, R11, RZ, 0x33, !PT ;  /* 0x0000000bff029212 */ /* 0x000fca00078e33ff */
[----:B------:R-:W-:Y:S02]  /*0540*/  IMAD.MOV R0, RZ, RZ, -R2 ;  /* 0x000000ffff007224 */ /* 0x000fe400078e0a02 */
[----:B------:R-:W-:Y:S02]  /*0550*/  IMAD.SHL.U32 R2, R2, 0x20, RZ ;  /* 0x0000002002027824 */ /* 0x000fe400078e00ff */
[----:B------:R-:W-:-:S04]  /*0560*/  IMAD R0, R11, R0, R4 ;  /* 0x000000000b007224 */ /* 0x000fc800078e0204 */
[----:B------:R-:W-:-:S04]  /*0570*/  IMAD.IADD R0, R6, 0x1, R0 ;  /* 0x0000000106007824 */ /* 0x000fc800078e0200 */
[----:B------:R-:W-:Y:S01]  /*0580*/  IMAD R0, R0, 0x80, R3 ;  /* 0x0000008000007824 */ /* 0x000fe200078e0203 */
[----:B------:R-:W-:Y:S06]  /*0590*/  @!P0 BRA `(.L_x_0) ;  /* 0x0000003400f48947 */ /* 0x000fec0003800000 */
[----:B------:R-:W-:Y:S01]  /*05a0*/  IABS R8, R42 ;  /* 0x0000002a00087213 */ /* 0x000fe20000000000 */
[----:B------:R-:W-:Y:S01]  /*05b0*/  IMAD.MOV.U32 R4, RZ, RZ, RZ ;  /* 0x000000ffff047224 */ /* 0x000fe200078e00ff */
[----:B------:R-:W-:Y:S01]  /*05c0*/  IABS R24, R43 ;  /* 0x0000002b00187213 */ /* 0x000fe20000000000 */
[----:B------:R-:W-:Y:S01]  /*05d0*/  ULDC UR4, c[0x0][0x234] ;  /* 0x00008d0000047ab9 */ /* 0x000fe20000000800 */
[----:B------:R-:W0:Y:S01]  /*05e0*/  I2F.RP R3, R8 ;  /* 0x0000000800037306 */ /* 0x000e220000209400 */
[----:B------:R-:W-:Y:S01]  /*05f0*/  ISETP.GE.AND P6, PT, R0, RZ, PT ;  /* 0x000000ff0000720c */ /* 0x000fe20003fc6270 */
[----:B------:R-:W-:Y:S01]  /*0600*/  ULDC.64 UR6, c[0x0][0x210] ;  /* 0x0000840000067ab9 */ /* 0x000fe20000000a00 */
[----:B------:R-:W-:Y:S01]  /*0610*/  ISETP.NE.AND P4, PT, R42, RZ, PT ;  /* 0x000000ff2a00720c */ /* 0x000fe20003f85270 */
[----:B------:R-:W1:Y:S01]  /*0620*/  LDC R92, c[0x0][0x23c] ;  /* 0x00008f00ff5c7b82 */ /* 0x000e620000000800 */
[----:B------:R-:W-:Y:S01]  /*0630*/  USHF.R.U32.HI UR13, URZ, 0x4, UR12 ;  /* 0x000000043f0d7899 */ /* 0x000fe2000801160c */
[----:B------:R-:W-:Y:S01]  /*0640*/  CS2R R44, SRZ ;  /* 0x00000000002c7805 */ /* 0x000fe2000001ff00 */
[----:B------:R-:W-:Y:S01]  /*0650*/  ULDC UR8, c[0x0][0x230] ;  /* 0x00008c0000087ab9 */ /* 0x000fe20000000800 */
[----:B------:R-:W2:Y:S01]  /*0660*/  I2F.RP R7, R24 ;  /* 0x0000001800077306 */ /* 0x000ea20000209400 */
[----:B------:R-:W-:Y:S01]  /*0670*/  USGXT.U32 UR13, UR13, 0xe ;  /* 0x0000000e0d0d789a */ /* 0x000fe20008000000 */
[----:B------:R-:W-:Y:S01]  /*0680*/  CS2R R46, SRZ ;  /* 0x00000000002e7805 */ /* 0x000fe2000001ff00 */
[----:B------:R-:W-:Y:S01]  /*0690*/  UMOV UR5, URZ ;  /* 0x0000003f00057c82 */ /* 0x000fe20008000000 */
[----:B------:R-:W3:Y:S01]  /*06a0*/  LDC R69, c[0x0][0x238] ;  /* 0x00008e00ff457b82 */ /* 0x000ee20000000800 */
[----:B------:R-:W-:-:S02]  /*06b0*/  CS2R R48, SRZ ;  /* 0x0000000000307805 */ /* 0x000fc4000001ff00 */
[----:B------:R-:W-:Y:S02]  /*06c0*/  CS2R R50, SRZ ;  /* 0x0000000000327805 */ /* 0x000fe4000001ff00 */
[----:B------:R-:W-:Y:S01]  /*06d0*/  CS2R R52, SRZ ;  /* 0x0000000000347805 */ /* 0x000fe2000001ff00 */
[----:B0-----:R-:W0:Y:S01]  /*06e0*/  MUFU.RCP R3, R3 ;  /* 0x0000000300037308 */ /* 0x001e220000001000 */
[----:B------:R-:W-:Y:S02]  /*06f0*/  CS2R R54, SRZ ;  /* 0x0000000000367805 */ /* 0x000fe4000001ff00 */
[----:B------:R-:W-:-:S05]  /*0700*/  CS2R R38, SRZ ;  /* 0x0000000000267805 */ /* 0x000fca000001ff00 */
[----:B--2---:R-:W-:Y:S01]  /*0710*/  MUFU.RCP R7, R7 ;  /* 0x0000000700077308 */ /* 0x004fe20000001000 */
[----:B0-----:R-:W-:Y:S01]  /*0720*/  VIADD R6, R3, 0xffffffe ;  /* 0x0ffffffe03067836 */ /* 0x001fe20000000000 */
[----:B------:R-:W-:Y:S01]  /*0730*/  IABS R3, R0 ;  /* 0x0000000000037213 */ /* 0x000fe20000000000 */
[----:B---3--:R-:W-:-:S05]  /*0740*/  IMAD.SHL.U32 R93, R69, 0x40, RZ ;  /* 0x00000040455d7824 */ /* 0x008fca00078e00ff */
[----:B------:R-:W0:Y:S01]  /*0750*/  F2I.FTZ.U32.TRUNC.NTZ R5, R6 ;  /* 0x0000000600057305 */ /* 0x000e22000021f000 */
[C---:B------:R-:W-:Y:S02]  /*0760*/  IMAD R94, R69.reuse, 0x3f, RZ ;  /* 0x0000003f455e7824 */ /* 0x040fe400078e02ff */
[C---:B------:R-:W-:Y:S02]  /*0770*/  IMAD R95, R69.reuse, 0x3e, RZ ;  /* 0x0000003e455f7824 */ /* 0x040fe400078e02ff */
[C---:B------:R-:W-:Y:S02]  /*0780*/  IMAD R96, R69.reuse, 0x3d, RZ ;  /* 0x0000003d45607824 */ /* 0x040fe400078e02ff */
[C---:B------:R-:W-:Y:S02]  /*0790*/  IMAD R97, R69.reuse, 0x3c, RZ ;  /* 0x0000003c45617824 */ /* 0x040fe400078e02ff */
[C---:B------:R-:W-:Y:S02]  /*07a0*/  IMAD R98, R69.reuse, 0x3b, RZ ;  /* 0x0000003b45627824 */ /* 0x040fe400078e02ff */
[----:B------:R-:W-:-:S02]  /*07b0*/  IMAD R99, R69, 0x3a, RZ ;  /* 0x0000003a45637824 */ /* 0x000fc400078e02ff */
[C---:B------:R-:W-:Y:S02]  /*07c0*/  IMAD R100, R69.reuse, 0x39, RZ ;  /* 0x0000003945647824 */ /* 0x040fe400078e02ff */
[--C-:B0-----:R-:W-:Y:S02]  /*07d0*/  IMAD.MOV R9, RZ, RZ, -R5.reuse ;  /* 0x000000ffff097224 */ /* 0x101fe400078e0a05 */
[----:B------:R-:W-:Y:S02]  /*07e0*/  IMAD R101, R69, 0x38, RZ ;  /* 0x0000003845657824 */ /* 0x000fe400078e02ff */
[----:B------:R-:W-:Y:S02]  /*07f0*/  IMAD R9, R9, R8, RZ ;  /* 0x0000000809097224 */ /* 0x000fe400078e02ff */
[----:B------:R-:W-:Y:S02]  /*0800*/  IMAD R102, R69, 0x37, RZ ;  /* 0x0000003745667824 */ /* 0x000fe400078e02ff */
[----:B------:R-:W-:-:S04]  /*0810*/  IMAD.HI.U32 R4, R5, R9, R4 ;  /* 0x0000000905047227 */ /* 0x000fc800078e0004 */
[----:B------:R-:W-:Y:S01]  /*0820*/  VIADD R5, R7, 0xffffffe ;  /* 0x0ffffffe07057836 */ /* 0x000fe20000000000 */
[----:B------:R-:W-:Y:S01]  /*0830*/  SHF.R.U32.HI R7, RZ, 0x6, R40 ;  /* 0x00000006ff077819 */ /* 0x000fe20000011628 */
[----:B------:R-:W-:-:S03]  /*0840*/  IMAD.HI.U32 R4, R4, R3, RZ ;  /* 0x0000000304047227 */ /* 0x000fc600078e00ff */
[----:B------:R-:W-:Y:S01]  /*0850*/  SGXT.U32 R7, R7, 0x1 ;  /* 0x000000010707781a */ /* 0x000fe20000000000 */
[----:B------:R-:W0:Y:S01]  /*0860*/  F2I.FTZ.U32.TRUNC.NTZ R5, R5 ;  /* 0x0000000500057305 */ /* 0x000e22000021f000 */
[----:B------:R-:W-:Y:S02]  /*0870*/  IMAD.MOV R4, RZ, RZ, -R4 ;  /* 0x000000ffff047224 */ /* 0x000fe400078e0a04 */
[----:B------:R-:W-:Y:S01]  /*0880*/  LOP3.LUT R26, R2, R7, RZ, 0xfc, !PT ;  /* 0x00000007021a7212 */ /* 0x000fe200078efcff */
[C---:B------:R-:W-:Y:S02]  /*0890*/  IMAD R103, R69.reuse, 0x36, RZ ;  /* 0x0000003645677824 */ /* 0x040fe400078e02ff */
[----:B------:R-:W-:Y:S01]  /*08a0*/  IMAD R3, R8, R4, R3 ;  /* 0x0000000408037224 */ /* 0x000fe200078e0203 */
[C---:B------:R-:W-:Y:S01]  /*08b0*/  LOP3.LUT R6, R26.reuse, 0x1e, RZ, 0xfc, !PT ;  /* 0x0000001e1a067812 */ /* 0x040fe200078efcff */
[C---:B------:R-:W-:Y:S01]  /*08c0*/  IMAD R104, R69.reuse, 0x35, RZ ;  /* 0x0000003545687824 */ /* 0x040fe200078e02ff */
[----:B------:R-:W-:Y:S01]  /*08d0*/  LOP3.LUT R22, R26, 0x14, RZ, 0xfc, !PT ;  /* 0x000000141a167812 */ /* 0x000fe200078efcff */
[C---:B------:R-:W-:Y:S01]  /*08e0*/  IMAD R105, R69.reuse, 0x34, RZ ;  /* 0x0000003445697824 */ /* 0x040fe200078e02ff */
[----:B------:R-:W-:Y:S01]  /*08f0*/  ISETP.GT.U32.AND P0, PT, R8, R3, PT ;  /* 0x000000030800720c */ /* 0x000fe20003f04070 */
[C---:B------:R-:W-:Y:S01]  /*0900*/  IMAD R106, R69.reuse, 0x33, RZ ;  /* 0x00000033456a7824 */ /* 0x040fe200078e02ff */
[----:B------:R-:W-:Y:S01]  /*0910*/  IABS R9, R6 ;  /* 0x0000000600097213 */ /* 0x000fe20000000000 */
[C---:B------:R-:W-:Y:S01]  /*0920*/  IMAD R107, R69.reuse, 0x32, RZ ;  /* 0x00000032456b7824 */ /* 0x040fe200078e02ff */
[----:B------:R-:W-:Y:S01]  /*0930*/  ISETP.GE.AND P5, PT, R6, RZ, PT ;  /* 0x000000ff0600720c */ /* 0x000fe20003fa6270 */
[--C-:B0-----:R-:W-:Y:S01]  /*0940*/  IMAD.MOV R4, RZ, RZ, -R5.reuse ;  /* 0x000000ffff047224 */ /* 0x101fe200078e0a05 */
[----:B------:R-:W-:Y:S01]  /*0950*/  LOP3.LUT R6, R26, 0x1a, RZ, 0xfc, !PT ;  /* 0x0000001a1a067812 */ /* 0x000fe200078efcff */
[----:B------:R-:W-:Y:S01]  /*0960*/  IMAD R108, R69, 0x31, RZ ;  /* 0x00000031456c7824 */ /* 0x000fe200078e02ff */
[----:B------:R-:W-:Y:S01]  /*0970*/  IABS R12, R22 ;  /* 0x00000016000c7213 */ /* 0x000fe20000000000 */
[----:B------:R-:W-:Y:S01]  /*0980*/  IMAD.MOV.U32 R7, RZ, RZ, R4 ;  /* 0x000000ffff077224 */ /* 0x000fe200078e0004 */
[----:B------:R-:W-:Y:S01]  /*0990*/  ISETP.GE.AND P2, PT, R6, RZ, PT ;  /* 0x000000ff0600720c */ /* 0x000fe20003f46270 */
[----:B------:R-:W-:Y:S01]  /*09a0*/  IMAD.MOV.U32 R4, RZ, RZ, RZ ;  /* 0x000000ffff047224 */ /* 0x000fe200078e00ff */
[----:B------:R-:W-:Y:S01]  /*09b0*/  IABS R13, R6 ;  /* 0x00000006000d7213 */ /* 0x000fe20000000000 */
[----:B------:R-:W-:Y:S01]  /*09c0*/  IMAD R7, R7, R24, RZ ;  /* 0x0000001807077224 */ /* 0x000fe200078e02ff */
[C---:B------:R-:W-:Y:S01]  /*09d0*/  LOP3.LUT R28, R26.reuse, 0x12, RZ, 0xfc, !PT ;  /* 0x000000121a1c7812 */ /* 0x040fe200078efcff */
[----:B------:R-:W-:Y:S01]  /*09e0*/  @!P0 IMAD.IADD R3, R3, 0x1, -R8 ;  /* 0x0000000103038824 */ /* 0x000fe200078e0a08 */
[----:B------:R-:W-:Y:S01]  /*09f0*/  LOP3.LUT R29, R26, 0x10, RZ, 0xfc, !PT ;  /* 0x000000101a1d7812 */ /* 0x000fe200078efcff */
[----:B------:R-:W-:Y:S01]  /*0a00*/  IMAD.HI.U32 R4, R5, R7, R4 ;  /* 0x0000000705047227 */ /* 0x000fe200078e0004 */
[----:B------:R-:W-:-:S02]  /*0a10*/  SHF.R.S32.HI R5, RZ, 0x1f, R56 ;  /* 0x0000001fff057819 */ /* 0x000fc40000011438 */
[----:B------:R-:W-:Y:S01]  /*0a20*/  ISETP.GT.U32.AND P0, PT, R8, R3, PT ;  /* 0x000000030800720c */ /* 0x000fe20003f04070 */
[----:B------:R-:W-:Y:S01]  /*0a30*/  IMAD R109, R69, 0x30, RZ ;  /* 0x00000030456d7824 */ /* 0x000fe200078e02ff */
[----:B------:R-:W-:Y:S01]  /*0a40*/  LEA.HI R56, R5, R56, RZ, 0x6 ;  /* 0x0000003805387211 */ /* 0x000fe200078f30ff */
[----:B------:R-:W-:Y:S01]  /*0a50*/  IMAD.HI.U32 R7, R4, R9, RZ ;  /* 0x0000000904077227 */ /* 0x000fe200078e00ff */
[C---:B------:R-:W-:Y:S02]  /*0a60*/  LOP3.LUT R30, R26.reuse, 0xe, RZ, 0xfc, !PT ;  /* 0x0000000e1a1e7812 */ /* 0x040fe400078efcff */
[C---:B------:R-:W-:Y:S01]  /*0a70*/  LOP3.LUT R31, R26.reuse, 0xc, RZ, 0xfc, !PT ;  /* 0x0000000c1a1f7812 */ /* 0x040fe200078efcff */
[----:B------:R-:W-:Y:S01]  /*0a80*/  IMAD.MOV R10, RZ, RZ, -R7 ;  /* 0x000000ffff0a7224 */ /* 0x000fe200078e0a07 */
[----:B------:R-:W-:Y:S01]  /*0a90*/  LOP3.LUT R7, R26, 0x1c, RZ, 0xfc, !PT ;  /* 0x0000001c1a077812 */ /* 0x000fe200078efcff */
[----:B------:R-:W-:Y:S01]  /*0aa0*/  IMAD R110, R69, 0x2f, RZ ;  /* 0x0000002f456e7824 */ /* 0x000fe200078e02ff */
[----:B------:R-:W-:Y:S01]  /*0ab0*/  IABS R17, R30 ;  /* 0x0000001e00117213 */ /* 0x000fe20000000000 */
[----:B------:R-:W-:Y:S01]  /*0ac0*/  IMAD R5, R24, R10, R9 ;  /* 0x0000000a18057224 */ /* 0x000fe200078e0209 */
[----:B------:R-:W-:Y:S01]  /*0ad0*/  IABS R11, R7 ;  /* 0x00000007000b7213 */ /* 0x000fe20000000000 */
[----:B------:R-:W-:Y:S01]  /*0ae0*/  @!P0 IMAD.IADD R3, R3, 0x1, -R8 ;  /* 0x0000000103038824 */ /* 0x000fe200078e0a08 */
[----:B------:R-:W-:Y:S01]  /*0af0*/  ISETP.GE.AND P1, PT, R7, RZ, PT ;  /* 0x000000ff0700720c */ /* 0x000fe20003f26270 */
[----:B------:R-:W-:Y:S01]  /*0b00*/  IMAD R111, R69, 0x2e, RZ ;  /* 0x0000002e456f7824 */ /* 0x000fe200078e02ff */
[----:B------:R-:W-:Y:S01]  /*0b10*/  LOP3.LUT R8, R26, 0x18, RZ, 0xfc, !PT ;  /* 0x000000181a087812 */ /* 0x000fe200078efcff */
[----:B------:R-:W-:Y:S01]  /*0b20*/  IMAD.HI.U32 R7, R4, R11, RZ ;  /* 0x0000000b04077227 */ /* 0x000fe200078e00ff */
[----:B------:R-:W-:-:S02]  /*0b30*/  LOP3.LUT R9, R26, 0x16, RZ, 0xfc, !PT ;  /* 0x000000161a097812 */ /* 0x000fc400078efcff */
[----:B------:R-:W-:Y:S01]  /*0b40*/  ISETP.GE.AND P3, PT, R8, RZ, PT ;  /* 0x000000ff0800720c */ /* 0x000fe20003f66270 */
[----:B------:R-:W-:Y:S01]  /*0b50*/  IMAD.MOV.U32 R6, RZ, RZ, R3 ;  /* 0x000000ffff067224 */ /* 0x000fe200078e0003 */
[----:B------:R-:W-:Y:S01]  /*0b60*/  IABS R8, R8 ;  /* 0x0000000800087213 */ /* 0x000fe20000000000 */
[----:B------:R-:W-:Y:S01]  /*0b70*/  IMAD.MOV R7, RZ, RZ, -R7 ;  /* 0x000000ffff077224 */ /* 0x000fe200078e0a07 */
[----:B------:R-:W-:Y:S01]  /*0b80*/  IABS R15, R9 ;  /* 0x00000009000f7213 */ /* 0x000fe20000000000 */
[----:B------:R-:W-:Y:S01]  /*0b90*/  @!P6 IMAD.MOV R6, RZ, RZ, -R6 ;  /* 0x000000ffff06e224 */ /* 0x000fe200078e0a06 */
[C---:B------:R-:W-:Y:S01]  /*0ba0*/  ISETP.GT.U32.AND P6, PT, R24.reuse, R5, PT ;  /* 0x000000051800720c */ /* 0x040fe20003fc4070 */
[----:B------:R-:W-:Y:S01]  /*0bb0*/  IMAD R3, R24, R7, R11 ;  /* 0x0000000718037224 */ /* 0x000fe200078e020b */
[----:B------:R-:W-:Y:S01]  /*0bc0*/  @!P4 LOP3.LUT R6, RZ, R42, RZ, 0x33, !PT ;  /* 0x0000002aff06c212 */ /* 0x000fe200078e33ff */
[----:B------:R-:W-:Y:S01]  /*0bd0*/  IMAD.MOV.U32 R11, RZ, RZ, R8 ;  /* 0x000000ffff0b7224 */ /* 0x000fe200078e0008 */
[----:B------:R-:W-:Y:S01]  /*0be0*/  ISETP.GE.AND P0, PT, R9, RZ, PT ;  /* 0x000000ff0900720c */ /* 0x000fe20003f06270 */
[----:B------:R-:W-:Y:S01]  /*0bf0*/  IMAD.HI.U32 R7, R4, R13, RZ ;  /* 0x0000000d04077227 */ /* 0x000fe200078e00ff */
[----:B------:R-:W-:-:S02]  /*0c00*/  ISETP.GT.U32.AND P4, PT, R24, R3, PT ;  /* 0x000000031800720c */ /* 0x000fc40003f84070 */
[----:B------:R-:W-:Y:S01]  /*0c10*/  IABS R16, R31 ;  /* 0x0000001f00107213 */ /* 0x000fe20000000000 */
[----:B------:R-:W-:Y:S01]  /*0c20*/  IMAD.HI.U32 R8, R4, R11, RZ ;  /* 0x0000000b04087227 */ /* 0x000fe200078e00ff */
[C---:B------:R-:W-:Y:S02]  /*0c30*/  LOP3.LUT R32, R26.reuse, 0xa, RZ, 0xfc, !PT ;  /* 0x0000000a1a207812 */ /* 0x040fe400078efcff */
[C---:B------:R-:W-:Y:S01]  /*0c40*/  LOP3.LUT R34, R26.reuse, 0x6, RZ, 0xfc, !PT ;  /* 0x000000061a227812 */ /* 0x040fe200078efcff */
[----:B------:R-:W-:Y:S01]  /*0c50*/  @!P6 IMAD.IADD R5, R5, 0x1, -R24 ;  /* 0x000000010505e824 */ /* 0x000fe200078e0a18 */
[----:B------:R-:W-:Y:S01]  /*0c60*/  LOP3.LUT R35, R26, 0x4, RZ, 0xfc, !PT ;  /* 0x000000041a237812 */ /* 0x000fe200078efcff */
[----:B------:R-:W-:Y:S01]  /*0c70*/  IMAD.MOV R7, RZ, RZ, -R7 ;  /* 0x000000ffff077224 */ /* 0x000fe200078e0a07 */
[----:B------:R-:W-:Y:S01]  /*0c80*/  IABS R21, R34 ;  /* 0x0000002200157213 */ /* 0x000fe20000000000 */
[----:B------:R-:W-:Y:S01]  /*0c90*/  IMAD.MOV R10, RZ, RZ, -R8 ;  /* 0x000000ffff0a7224 */ /* 0x000fe200078e0a08 */
[----:B------:R-:W-:Y:S01]  /*0ca0*/  ISETP.GT.U32.AND P6, PT, R24, R5, PT ;  /* 0x000000051800720c */ /* 0x000fe20003fc4070 */
[----:B------:R-:W-:Y:S01]  /*0cb0*/  @!P4 IMAD.IADD R3, R3, 0x1, -R24 ;  /* 0x000000010303c824 */ /* 0x000fe200078e0a18 */
[----:B------:R-:W-:Y:S01]  /*0cc0*/  LOP3.LUT R33, R26, 0x8, RZ, 0xfc, !PT ;  /* 0x000000081a217812 */ /* 0x000fe200078efcff */
[C---:B------:R-:W-:Y:S01]  /*0cd0*/  IMAD R8, R24.reuse, R7, R13 ;  /* 0x0000000718087224 */ /* 0x040fe200078e020d */
[----:B------:R-:W-:Y:S01]  /*0ce0*/  IABS R23, R35 ;  /* 0x0000002300177213 */ /* 0x000fe20000000000 */
[C---:B------:R-:W-:Y:S01]  /*0cf0*/  IMAD R10, R24.reuse, R10, R11 ;  /* 0x0000000a180a7224 */ /* 0x040fe200078e020b */
[----:B------:R-:W-:Y:S01]  /*0d00*/  ISETP.GT.U32.AND P4, PT, R24, R3, PT ;  /* 0x000000031800720c */ /* 0x000fe20003f84070 */
[----:B------:R-:W-:Y:S01]  /*0d10*/  IMAD.MOV.U32 R13, RZ, RZ, R12 ;  /* 0x000000ffff0d7224 */ /* 0x000fe200078e000c */
[----:B------:R-:W-:Y:S01]  /*0d20*/  IABS R11, R28 ;  /* 0x0000001c000b7213 */ /* 0x000fe20000000000 */
[----:B------:R-:W-:Y:S01]  /*0d30*/  IMAD.HI.U32 R9, R4, R15, RZ ;  /* 0x0000000f04097227 */ /* 0x000fe200078e00ff */
[----:B------:R-:W-:-:S02]  /*0d40*/  IABS R19, R33 ;  /* 0x0000002100137213 */ /* 0x000fc40000000000 */
[----:B------:R-:W-:Y:S01]  /*0d50*/  IABS R27, R26 ;  /* 0x0000001a001b7213 */ /* 0x000fe20000000000 */
[----:B------:R-:W-:Y:S01]  /*0d60*/  @!P6 IMAD.IADD R5, R5, 0x1, -R24 ;  /* 0x000000010505e824 */ /* 0x000fe200078e0a18 */
[----:B------:R-:W-:Y:S01]  /*0d70*/  ISETP.GT.U32.AND P6, PT, R24, R8, PT ;  /* 0x000000081800720c */ /* 0x000fe20003fc4070 */
[----:B------:R-:W-:Y:S01]  /*0d80*/  IMAD.HI.U32 R7, R4, R13, RZ ;  /* 0x0000000d04077227 */ /* 0x000fe200078e00ff */
[----:B------:R-:W-:Y:S02]  /*0d90*/  LOP3.LUT R36, R26, 0x2, RZ, 0xfc, !PT ;  /* 0x000000021a247812 */ /* 0x000fe400078efcff */
[----:B------:R-:W-:Y:S01]  /*0da0*/  SHF.R.S32.HI R56, RZ, 0x6, R56 ;  /* 0x00000006ff387819 */ /* 0x000fe20000011438 */
[----:B------:R-:W-:Y:S01]  /*0db0*/  @!P4 IMAD.IADD R3, R3, 0x1, -R24 ;  /* 0x000000010303c824 */ /* 0x000fe200078e0a18 */
[----:B------:R-:W-:Y:S01]  /*0dc0*/  ISETP.GT.U32.AND P4, PT, R24, R10, PT ;  /* 0x0000000a1800720c */ /* 0x000fe20003f84070 */
[----:B------:R-:W-:Y:S01]  /*0dd0*/  IMAD.MOV R7, RZ, RZ, -R7 ;  /* 0x000000ffff077224 */ /* 0x000fe200078e0a07 */
[----:B------:R-:W-:Y:S01]  /*0de0*/  IABS R25, R36 ;  /* 0x0000002400197213 */ /* 0x000fe20000000000 */
[----:B------:R-:W-:-:S02]  /*0df0*/  IMAD.MOV R9, RZ, RZ, -R9 ;  /* 0x000000ffff097224 */ /* 0x000fc400078e0a09 */
[----:B------:R-:W-:Y:S02]  /*0e00*/  IMAD R13, R24, R7, R13 ;  /* 0x00000007180d7224 */ /* 0x000fe400078e020d */
[----:B------:R-:W-:Y:S02]  /*0e10*/  @!P6 IMAD.IADD R8, R8, 0x1, -R24 ;  /* 0x000000010808e824 */ /* 0x000fe400078e0a18 */
[----:B------:R-:W-:-:S03]  /*0e20*/  IMAD.HI.U32 R7, R4, R11, RZ ;  /* 0x0000000b04077227 */ /* 0x000fc600078e00ff */
[----:B------:R-:W-:Y:S01]  /*0e30*/  ISETP.GT.U32.AND P6, PT, R24, R8, PT ;  /* 0x000000081800720c */ /* 0x000fe20003fc4070 */
[----:B------:R-:W-:Y:S02]  /*0e40*/  @!P4 IMAD.IADD R10, R10, 0x1, -R24 ;  /* 0x000000010a0ac824 */ /* 0x000fe400078e0a18 */
[C---:B------:R-:W-:Y:S01]  /*0e50*/  IMAD R12, R24.reuse, R9, R15 ;  /* 0x00000009180c7224 */ /* 0x040fe200078e020f */
[----:B------:R-:W-:Y:S01]  /*0e60*/  IABS R15, R29 ;  /* 0x0000001d000f7213 */ /* 0x000fe20000000000 */
[----:B------:R-:W-:Y:S01]  /*0e70*/  IMAD.MOV R14, RZ, RZ, -R7 ;  /* 0x000000ffff0e7224 */ /* 0x000fe200078e0a07 */
[----:B------:R-:W-:Y:S01]  /*0e80*/  ISETP.GT.U32.AND P4, PT, R24, R10, PT ;  /* 0x0000000a1800720c */ /* 0x000fe20003f84070 */
[----:B------:R-:W-:-:S04]  /*0e90*/  IMAD.HI.U32 R7, R4, R17, RZ ;  /* 0x0000001104077227 */ /* 0x000fc800078e00ff */
[----:B------:R-:W-:-:S04]  /*0ea0*/  IMAD.HI.U32 R9, R4, R15, RZ ;  /* 0x0000000f04097227 */ /* 0x000fc800078e00ff */
[----:B------:R-:W-:Y:S01]  /*0eb0*/  @!P6 IMAD.IADD R8, R8, 0x1, -R24 ;  /* 0x000000010808e824 */ /* 0x000fe200078e0a18 */
[C---:B------:R-:W-:Y:S01]  /*0ec0*/  ISETP.GT.U32.AND P6, PT, R24.reuse, R12, PT ;  /* 0x0000000c1800720c */ /* 0x040fe20003fc4070 */
[----:B------:R-:W-:Y:S02]  /*0ed0*/  IMAD R14, R24, R14, R11 ;  /* 0x0000000e180e7224 */ /* 0x000fe400078e020b */
[----:B------:R-:W-:Y:S02]  /*0ee0*/  IMAD.MOV.U32 R11, RZ, RZ, R16 ;  /* 0x000000ffff0b7224 */ /* 0x000fe400078e0010 */
[----:B------:R-:W-:Y:S02]  /*0ef0*/  IMAD.MOV R9, RZ, RZ, -R9 ;  /* 0x000000ffff097224 */ /* 0x000fe400078e0a09 */
[----:B------:R-:W-:Y:S02]  /*0f00*/  IMAD.MOV R16, RZ, RZ, -R7 ;  /* 0x000000ffff107224 */ /* 0x000fe400078e0a07 */
[----:B------:R-:W-:-:S04]  /*0f10*/  IMAD.HI.U32 R7, R4, R11, RZ ;  /* 0x0000000b04077227 */ /* 0x000fc800078e00ff */
[--C-:B------:R-:W-:Y:S01]  /*0f20*/  @!P4 IMAD.IADD R10, R10, 0x1, -R24.reuse ;  /* 0x000000010a0ac824 */ /* 0x100fe200078e0a18 */
[C---:B------:R-:W-:Y:S01]  /*0f30*/  ISETP.GT.U32.AND P4, PT, R24.reuse, R13, PT ;  /* 0x0000000d1800720c */ /* 0x040fe20003f84070 */
[C---:B------:R-:W-:Y:S01]  /*0f40*/  IMAD R15, R24.reuse, R9, R15 ;  /* 0x00000009180f7224 */ /* 0x040fe200078e020f */
[----:B------:R-:W-:Y:S01]  /*0f50*/  IABS R9, R32 ;  /* 0x0000002000097213 */ /* 0x000fe20000000000 */
[----:B------:R-:W-:Y:S02]  /*0f60*/  IMAD.MOV R7, RZ, RZ, -R7 ;  /* 0x000000ffff077224 */ /* 0x000fe400078e0a07 */
[C---:B------:R-:W-:Y:S02]  /*0f70*/  IMAD R16, R24.reuse, R16, R17 ;  /* 0x0000001018107224 */ /* 0x040fe400078e0211 */
[----:B------:R-:W-:Y:S02]  /*0f80*/  IMAD R17, R24, R7, R11 ;  /* 0x0000000718117224 */ /* 0x000fe400078e020b */
[----:B------:R-:W-:Y:S01]  /*0f90*/  @!P6 IMAD.IADD R12, R12, 0x1, -R24 ;  /* 0x000000010c0ce824 */ /* 0x000fe200078e0a18 */
[----:B------:R-:W-:Y:S01]  /*0fa0*/  ISETP.GT.U32.AND P6, PT, R24, R14, PT ;  /* 0x0000000e1800720c */ /* 0x000fe20003fc4070 */
[----:B------:R-:W-:-:S04]  /*0fb0*/  IMAD.HI.U32 R7, R4, R9, RZ ;  /* 0x0000000904077227 */ /* 0x000fc800078e00ff */
[----:B------:R-:W-:Y:S02]  /*0fc0*/  IMAD.MOV R7, RZ, RZ, -R7 ;  /* 0x000000ffff077224 */ /* 0x000fe400078e0a07 */
[----:B------:R-:W-:Y:S01]  /*0fd0*/  @!P4 IMAD.IADD R13, R13, 0x1, -R24 ;  /* 0x000000010d0dc824 */ /* 0x000fe200078e0a18 */
[C---:B------:R-:W-:Y:S01]  /*0fe0*/  ISETP.GT.U32.AND P4, PT, R24.reuse, R15, PT ;  /* 0x0000000f1800720c */ /* 0x040fe20003f84070 */
[----:B------:R-:W-:Y:S02]  /*0ff0*/  IMAD R18, R24, R7, R9 ;  /* 0x0000000718127224 */ /* 0x000fe400078e0209 */
[----:B------:R-:W-:-:S04]  /*1000*/  IMAD.HI.U32 R9, R4, R21, RZ ;  /* 0x0000001504097227 */ /* 0x000fc800078e00ff */
[----:B------:R-:W-:-:S04]  /*1010*/  IMAD.HI.U32 R11, R4, R23, RZ ;  /* 0x00000017040b7227 */ /* 0x000fc800078e00ff */
[----:B------:R-:W-:Y:S02]  /*1020*/  IMAD.MOV R9, RZ, RZ, -R9 ;  /* 0x000000ffff097224 */ /* 0x000fe400078e0a09 */
[----:B------:R-:W-:Y:S01]  /*1030*/  @!P6 IMAD.IADD R14, R14, 0x1, -R24 ;  /* 0x000000010e0ee824 */ /* 0x000fe200078e0a18 */
[----:B------:R-:W-:Y:S01]  /*1040*/  ISETP.GT.U32.AND P6, PT, R24, R16, PT ;  /* 0x000000101800720c */ /* 0x000fe20003fc4070 */
[----:B------:R-:W-:-:S04]  /*1050*/  IMAD.HI.U32 R7, R4, R19, RZ ;  /* 0x0000001304077227 */ /* 0x000fc800078e00ff */
[----:B------:R-:W-:Y:S02]  /*1060*/  IMAD.MOV R11, RZ, RZ, -R11 ;  /* 0x000000ffff0b7224 */ /* 0x000fe400078e0a0b */
[----:B------:R-:W-:Y:S02]  /*1070*/  IMAD R20, R24, R9, R21 ;  /* 0x0000000918147224 */ /* 0x000fe400078e0215 */
[----:B------:R-:W-:Y:S02]  /*1080*/  IMAD.MOV R7, RZ, RZ, -R7 ;  /* 0x000000ffff077224 */ /* 0x000fe400078e0a07 */
[----:B------:R-:W-:-:S04]  /*1090*/  IMAD.HI.U32 R9, R4, R27, RZ ;  /* 0x0000001b04097227 */ /* 0x000fc800078e00ff */
[----:B------:R-:W-:Y:S01]  /*10a0*/  @!P4 IMAD.IADD R15, R15, 0x1, -R24 ;  /* 0x000000010f0fc824 */ /* 0x000fe200078e0a18 */
[C---:B------:R-:W-:Y:S01]  /*10b0*/  ISETP.GT.U32.AND P4, PT, R24.reuse, R17, PT ;  /* 0x000000111800720c */ /* 0x040fe20003f84070 */
[C---:B------:R-:W-:Y:S02]  /*10c0*/  IMAD R21, R24.reuse, R11, R23 ;  /* 0x0000000b18157224 */ /* 0x040fe400078e0217 */
[----:B------:R-:W-:Y:S02]  /*10d0*/  IMAD R19, R24, R7, R19 ;  /* 0x0000000718137224 */ /* 0x000fe400078e0213 */
[----:B------:R-:W-:Y:S02]  /*10e0*/  IMAD.MOV R23, RZ, RZ, -R9 ;  /* 0x000000ffff177224 */ /* 0x000fe400078e0a09 */
[----:B------:R-:W-:Y:S01]  /*10f0*/  IMAD.MOV.U32 R7, RZ, RZ, R5 ;  /* 0x000000ffff077224 */ /* 0x000fe200078e0005 */
[----:B------:R-:W-:Y:S01]  /*1100*/  SHF.R.S32.HI R5, RZ, 0x6, R40 ;  /* 0x00000006ff057819 */ /* 0x000fe20000011428 */
[----:B------:R-:W-:Y:S01]  /*1110*/  IMAD.MOV.U32 R9, RZ, RZ, R3 ;  /* 0x000000ffff097224 */ /* 0x000fe200078e0003 */
[----:B------:R-:W-:Y:S01]  /*1120*/  LOP3.LUT R3, R40, 0x3f, RZ, 0xc0, !PT ;  /* 0x0000003f28037812 */ /* 0x000fe200078ec0ff */
[----:B------:R-:W-:Y:S01]  /*1130*/  @!P6 IMAD.IADD R16, R16, 0x1, -R24 ;  /* 0x000000011010e824 */ /* 0x000fe200078e0a18 */
[C---:B------:R-:W-:Y:S01]  /*1140*/  ISETP.GT.U32.AND P6, PT, R24.reuse, R13, PT ;  /* 0x0000000d1800720c */ /* 0x040fe20003fc4070 */
[----:B------:R-:W-:Y:S01]  /*1150*/  @!P5 IMAD.MOV R7, RZ, RZ, -R7 ;  /* 0x000000ffff07d224 */ /* 0x000fe200078e0a07 */
[C---:B------:R-:W-:Y:S01]  /*1160*/  ISETP.GT.U32.AND P5, PT, R24.reuse, R12, PT ;  /* 0x0000000c1800720c */ /* 0x040fe20003fa4070 */
[----:B------:R-:W-:Y:S01]  /*1170*/  @!P1 IMAD.MOV R9, RZ, RZ, -R9 ;  /* 0x000000ffff099224 */ /* 0x000fe200078e0a09 */
[----:B------:R-:W-:Y:S01]  /*1180*/  ISETP.GT.U32.AND P1, PT, R24, R14, PT ;  /* 0x0000000e1800720c */ /* 0x000fe20003f24070 */
[----:B------:R-:W-:Y:S01]  /*1190*/  IMAD.MOV.U32 R11, RZ, RZ, R8 ;  /* 0x000000ffff0b7224 */ /* 0x000fe200078e0008 */
[----:B------:R-:W-:Y:S01]  /*11a0*/  SGXT R5, R5, 0x1 ;  /* 0x000000010505781a */ /* 0x000fe20000000200 */
[----:B------:R-:W-:-:S02]  /*11b0*/  @!P4 IMAD.IADD R17, R17, 0x1, -R24 ;  /* 0x000000011111c824 */ /* 0x000fc400078e0a18 */
[----:B------:R-:W-:Y:S01]  /*11c0*/  @!P2 IMAD.MOV R11, RZ, RZ, -R11 ;  /* 0x000000ffff0ba224 */ /* 0x000fe200078e0a0b */
[C---:B------:R-:W-:Y:S01]  /*11d0*/  ISETP.GT.U32.AND P2, PT, R24.reuse, R15, PT ;  /* 0x0000000f1800720c */ /* 0x040fe20003f44070 */
[----:B------:R-:W-:Y:S01]  /*11e0*/  @!P3 IMAD.MOV R10, RZ, RZ, -R10 ;  /* 0x000000ffff0ab224 */ /* 0x000fe200078e0a0a */
[C---:B------:R-:W-:Y:S01]  /*11f0*/  ISETP.GT.U32.AND P3, PT, R24.reuse, R16, PT ;  /* 0x000000101800720c */ /* 0x040fe20003f64070 */
[--C-:B------:R-:W-:Y:S01]  /*1200*/  @!P6 IMAD.IADD R13, R13, 0x1, -R24.reuse ;  /* 0x000000010d0de824 */ /* 0x100fe200078e0a18 */
[----:B------:R-:W-:Y:S01]  /*1210*/  ISETP.GT.U32.AND P4, PT, R24, R17, PT ;  /* 0x000000111800720c */ /* 0x000fe20003f84070 */
[--C-:B------:R-:W-:Y:S01]  /*1220*/  @!P5 IMAD.IADD R12, R12, 0x1, -R24.reuse ;  /* 0x000000010c0cd824 */ /* 0x100fe200078e0a18 */
[----:B------:R-:W-:Y:S01]  /*1230*/  ISETP.GT.U32.AND P5, PT, R24, R18, PT ;  /* 0x000000121800720c */ /* 0x000fe20003fa4070 */
[----:B------:R-:W-:Y:S01]  /*1240*/  @!P1 IMAD.IADD R14, R14, 0x1, -R24 ;  /* 0x000000010e0e9824 */ /* 0x000fe200078e0a18 */
[C---:B------:R-:W-:Y:S01]  /*1250*/  ISETP.GT.U32.AND P6, PT, R24.reuse, R19, PT ;  /* 0x000000131800720c */ /* 0x040fe20003fc4070 */
[C---:B------:R-:W-:Y:S01]  /*1260*/  IMAD R23, R24.reuse, R23, R27 ;  /* 0x0000001718177224 */ /* 0x040fe200078e021b */
[----:B------:R-:W-:Y:S01]  /*1270*/  ISETP.GT.U32.AND P1, PT, R24, R20, PT ;  /* 0x000000141800720c */ /* 0x000fe20003f24070 */
[----:B------:R-:W-:-:S04]  /*1280*/  IMAD.HI.U32 R4, R4, R25, RZ ;  /* 0x0000001904047227 */ /* 0x000fc800078e00ff */
[----:B------:R-:W-:Y:S02]  /*1290*/  IMAD.MOV R4, RZ, RZ, -R4 ;  /* 0x000000ffff047224 */ /* 0x000fe400078e0a04 */
[--C-:B------:R-:W-:Y:S01]  /*12a0*/  @!P2 IMAD.IADD R15, R15, 0x1, -R24.reuse ;  /* 0x000000010f0fa824 */ /* 0x100fe200078e0a18 */
[----:B------:R-:W-:Y:S01]  /*12b0*/  ISETP.GT.U32.AND P2, PT, R24, R23, PT ;  /* 0x000000171800720c */ /* 0x000fe20003f44070 */
[--C-:B------:R-:W-:Y:S01]  /*12c0*/  @!P3 IMAD.IADD R16, R16, 0x1, -R24.reuse ;  /* 0x000000011010b824 */ /* 0x100fe200078e0a18 */
[----:B------:R-:W-:Y:S01]  /*12d0*/  ISETP.GE.AND P3, PT, R22, RZ, PT ;  /* 0x000000ff1600720c */ /* 0x000fe20003f66270 */
[----:B------:R-:W-:Y:S01]  /*12e0*/  IMAD R22, R24, R4, R25 ;  /* 0x0000000418167224 */ /* 0x000fe200078e0219 */
[----:B------:R-:W-:Y:S01]  /*12f0*/  LOP3.LUT R4, R40, 0x40, RZ, 0xc0, !PT ;  /* 0x0000004028047812 */ /* 0x000fe200078ec0ff */
[--C-:B------:R-:W-:Y:S01]  /*1300*/  @!P4 IMAD.IADD R17, R17, 0x1, -R24.reuse ;  /* 0x000000011111c824 */ /* 0x100fe200078e0a18 */
[----:B------:R-:W-:Y:S01]  /*1310*/  ISETP.GT.U32.AND P4, PT, R24, R21, PT ;  /* 0x000000151800720c */ /* 0x000fe20003f84070 */
[--C-:B------:R-:W-:Y:S01]  /*1320*/  @!P5 IMAD.IADD R18, R18, 0x1, -R24.reuse ;  /* 0x000000011212d824 */ /* 0x100fe200078e0a18 */
[----:B------:R-:W-:Y:S01]  /*1330*/  ISETP.GE.AND P5, PT, R28, RZ, PT ;  /* 0x000000ff1c00720c */ /* 0x000fe20003fa6270 */
[--C-:B------:R-:W-:Y:S01]  /*1340*/  @!P6 IMAD.IADD R19, R19, 0x1, -R24.reuse ;  /* 0x000000011313e824 */ /* 0x100fe200078e0a18 */
[----:B------:R-:W-:Y:S01]  /*1350*/  ISETP.GT.U32.AND P6, PT, R24, R22, PT ;  /* 0x000000161800720c */ /* 0x000fe20003fc4070 */
[--C-:B------:R-:W-:Y:S01]  /*1360*/  @!P1 IMAD.IADD R20, R20, 0x1, -R24.reuse ;  /* 0x0000000114149824 */ /* 0x100fe200078e0a18 */
[----:B------:R-:W-:Y:S01]  /*1370*/  ISETP.GE.AND P1, PT, R29, RZ, PT ;  /* 0x000000ff1d00720c */ /* 0x000fe20003f26270 */
[----:B------:R-:W-:Y:S01]  /*1380*/  @!P2 IMAD.IADD R23, R23, 0x1, -R24 ;  /* 0x000000011717a824 */ /* 0x000fe200078e0a18 */
[----:B------:R-:W-:Y:S01]  /*1390*/  ISETP.GE.AND P2, PT, R30, RZ, PT ;  /* 0x000000ff1e00720c */ /* 0x000fe20003f46270 */
[----:B------:R-:W-:Y:S01]  /*13a0*/  @!P0 IMAD.MOV R12, RZ, RZ, -R12 ;  /* 0x000000ffff0c8224 */ /* 0x000fe200078e0a0c */
[C---:B------:R-:W-:Y:S01]  /*13b0*/  ISETP.GT.U32.AND P0, PT, R24.reuse, R18, PT ;  /* 0x000000121800720c */ /* 0x040fe20003f04070 */
[----:B------:R-:W-:Y:S01]  /*13c0*/  @!P3 IMAD.MOV R13, RZ, RZ, -R13 ;  /* 0x000000ffff0db224 */ /* 0x000fe200078e0a0d */
[C---:B------:R-:W-:Y:S01]  /*13d0*/  ISETP.GT.U32.AND P3, PT, R24.reuse, R19, PT ;  /* 0x000000131800720c */ /* 0x040fe20003f64070 */
[----:B------:R-:W-:Y:S01]  /*13e0*/  @!P4 IMAD.IADD R21, R21, 0x1, -R24 ;  /* 0x000000011515c824 */ /* 0x000fe200078e0a18 */
[----:B------:R-:W-:Y:S01]  /*13f0*/  ISETP.GE.AND P4, PT, R31, RZ, PT ;  /* 0x000000ff1f00720c */ /* 0x000fe20003f86270 */
[----:B------:R-:W-:Y:S01]  /*1400*/  @!P5 IMAD.MOV R14, RZ, RZ, -R14 ;  /* 0x000000ffff0ed224 */ /* 0x000fe200078e0a0e */
[----:B------:R-:W-:Y:S01]  /*1410*/  ISETP.GT.U32.AND P5, PT, R24, R20, PT ;  /* 0x000000141800720c */ /* 0x000fe20003fa4070 */
[----:B------:R-:W-:Y:S01]  /*1420*/  @!P6 IMAD.IADD R22, R22, 0x1, -R24 ;  /* 0x000000011616e824 */ /* 0x000fe200078e0a18 */
[C---:B------:R-:W-:Y:S01]  /*1430*/  ISETP.GT.U32.AND P6, PT, R24.reuse, R21, PT ;  /* 0x000000151800720c */ /* 0x040fe20003fc4070 */
[----:B------:R-:W-:Y:S01]  /*1440*/  @!P1 IMAD.MOV R15, RZ, RZ, -R15 ;  /* 0x000000ffff0f9224 */ /* 0x000fe200078e0a0f */
[C---:B------:R-:W-:Y:S01]  /*1450*/  ISETP.GT.U32.AND P1, PT, R24.reuse, R23, PT ;  /* 0x000000171800720c */ /* 0x040fe20003f24070 */
[----:B------:R-:W-:Y:S01]  /*1460*/  @!P2 IMAD.MOV R16, RZ, RZ, -R16 ;  /* 0x000000ffff10a224 */ /* 0x000fe200078e0a10 */
[----:B------:R-:W-:Y:S01]  /*1470*/  ISETP.GT.U32.AND P2, PT, R24, R22, PT ;  /* 0x000000161800720c */ /* 0x000fe20003f44070 */
[--C-:B------:R-:W-:Y:S01]  /*1480*/  @!P0 IMAD.IADD R18, R18, 0x1, -R24.reuse ;  /* 0x0000000112128824 */ /* 0x100fe200078e0a18 */
[----:B------:R-:W-:Y:S01]  /*1490*/  ISETP.GE.AND P0, PT, R32, RZ, PT ;  /* 0x000000ff2000720c */ /* 0x000fe20003f06270 */
[--C-:B------:R-:W-:Y:S01]  /*14a0*/  @!P3 IMAD.IADD R19, R19, 0x1, -R24.reuse ;  /* 0x000000011313b824 */ /* 0x100fe200078e0a18 */
[----:B------:R-:W-:Y:S01]  /*14b0*/  ISETP.GE.AND P3, PT, R33, RZ, PT ;  /* 0x000000ff2100720c */ /* 0x000fe20003f66270 */
[----:B------:R-:W-:Y:S01]  /*14c0*/  IMAD.SHL.U32 R8, R3, 0x2, RZ ;  /* 0x0000000203087824 */ /* 0x000fe200078e00ff */
[----:B------:R-:W-:Y:S01]  /*14d0*/  CS2R R40, SRZ ;  /* 0x0000000000287805 */ /* 0x000fe2000001ff00 */
[--C-:B------:R-:W-:Y:S01]  /*14e0*/  @!P5 IMAD.IADD R20, R20, 0x1, -R24.reuse ;  /* 0x000000011414d824 */ /* 0x100fe200078e0a18 */
[----:B------:R-:W-:Y:S01]  /*14f0*/  ISETP.GE.AND P5, PT, R34, RZ, PT ;  /* 0x000000ff2200720c */ /* 0x000fe20003fa6270 */
[--C-:B------:R-:W-:Y:S01]  /*1500*/  @!P6 IMAD.IADD R21, R21, 0x1, -R24.reuse ;  /* 0x000000011515e824 */ /* 0x100fe200078e0a18 */
[----:B------:R-:W-:Y:S01]  /*1510*/  ISETP.GE.AND P6, PT, R36, RZ, PT ;  /* 0x000000ff2400720c */ /* 0x000fe20003fc6270 */
[----:B------:R-:W-:Y:S01]  /*1520*/  @!P1 IMAD.IADD R23, R23, 0x1, -R24 ;  /* 0x0000000117179824 */ /* 0x000fe200078e0a18 */
[----:B------:R-:W-:Y:S01]  /*1530*/  ISETP.GE.AND P1, PT, R35, RZ, PT ;  /* 0x000000ff2300720c */ /* 0x000fe20003f26270 */
[----:B------:R-:W-:Y:S01]  /*1540*/  @!P4 IMAD.MOV R17, RZ, RZ, -R17 ;  /* 0x000000ffff11c224 */ /* 0x000fe200078e0a11 */
[----:B------:R-:W-:Y:S01]  /*1550*/  ISETP.GE.AND P4, PT, R26, RZ, PT ;  /* 0x000000ff1a00720c */ /* 0x000fe20003f86270 */
[----:B------:R-:W-:Y:S01]  /*1560*/  IMAD R4, R4, 0x80, R8 ;  /* 0x0000008004047824 */ /* 0x000fe200078e0208 */
[----:B------:R-:W-:Y:S01]  /*1570*/  LOP3.LUT R5, R8, 0x90, R5, 0x78, !PT ;  /* 0x0000009008057812 */ /* 0x000fe200078e7805 */
[----:B------:R-:W-:Y:S01]  /*1580*/  @!P2 IMAD.IADD R22, R22, 0x1, -R24 ;  /* 0x000000011616a824 */ /* 0x000fe200078e0a18 */
[----:B------:R-:W-:Y:S01]  /*1590*/  ISETP.NE.AND P2, PT, R43, RZ, PT ;  /* 0x000000ff2b00720c */ /* 0x000fe20003f45270 */
[----:B------:R-:W-:Y:S01]  /*15a0*/  IMAD R6, R6, UR4, RZ ;  /* 0x0000000406067c24 */ /* 0x000fe2000f8e02ff */
[----:B------:R-:W-:Y:S01]  /*15b0*/  LOP3.LUT R8, RZ, R43, RZ, 0x33, !PT ;  /* 0x0000002bff087212 */ /* 0x000fe200078e33ff */
[----:B------:R-:W-:Y:S01]  /*15c0*/  @!P0 IMAD.MOV R18, RZ, RZ, -R18 ;  /* 0x000000ffff128224 */ /* 0x000fe200078e0a12 */
[----:B------:R-:W-:Y:S01]  /*15d0*/  ULDC UR4, c[0x0][0x240] ;  /* 0x0000900000047ab9 */ /* 0x000fe20000000800 */
[----:B------:R-:W-:Y:S01]  /*15e0*/  @!P3 IMAD.MOV R19, RZ, RZ, -R19 ;  /* 0x000000ffff13b224 */ /* 0x000fe200078e0a13 */
[C---:B------:R-:W-:Y:S01]  /*15f0*/  SEL R7, R8.reuse, R7, !P2 ;  /* 0x0000000708077207 */ /* 0x040fe20005000000 */
[----:B------:R-:W-:Y:S01]  /*1600*/  @!P5 IMAD.MOV R20, RZ, RZ, -R20 ;  /* 0x000000ffff14d224 */ /* 0x000fe200078e0a14 */
[----:B------:R-:W-:Y:S01]  /*1610*/  SEL R9, R8, R9, !P2 ;  /* 0x0000000908097207 */ /* 0x000fe20005000000 */
[----:B------:R-:W-:Y:S01]  /*1620*/  @!P1 IMAD.MOV R21, RZ, RZ, -R21 ;  /* 0x000000ffff159224 */ /* 0x000fe200078e0a15 */
[----:B------:R-:W-:Y:S01]  /*1630*/  LEA R126, P0, R6, UR6, 0x1 ;  /* 0x00000006067e7c11 */ /* 0x000fe2000f8008ff */
[----:B------:R-:W-:Y:S01]  /*1640*/  @!P6 IMAD.MOV R22, RZ, RZ, -R22 ;  /* 0x000000ffff16e224 */ /* 0x000fe200078e0a16 */
[C---:B------:R-:W-:Y:S01]  /*1650*/  SEL R11, R8.reuse, R11, !P2 ;  /* 0x0000000b080b7207 */ /* 0x040fe20005000000 */
[----:B------:R-:W-:Y:S01]  /*1660*/  @!P4 IMAD.MOV R23, RZ, RZ, -R23 ;  /* 0x000000ffff17c224 */ /* 0x000fe200078e0a17 */
[C---:B------:R-:W-:Y:S01]  /*1670*/  SEL R10, R8.reuse, R10, !P2 ;  /* 0x0000000a080a7207 */ /* 0x040fe20005000000 */
[----:B------:R-:W-:Y:S01]  /*1680*/  IMAD R7, R7, UR4, RZ ;  /* 0x0000000407077c24 */ /* 0x000fe2000f8e02ff */
[C---:B------:R-:W-:Y:S01]  /*1690*/  SEL R12, R8.reuse, R12, !P2 ;  /* 0x0000000c080c7207 */ /* 0x040fe20005000000 */
[----:B------:R-:W-:Y:S01]  /*16a0*/  IMAD R9, R9, UR4, RZ ;  /* 0x0000000409097c24 */ /* 0x000fe2000f8e02ff */
[C---:B------:R-:W-:Y:S01]  /*16b0*/  SEL R13, R8.reuse, R13, !P2 ;  /* 0x0000000d080d7207 */ /* 0x040fe20005000000 */
[----:B------:R-:W-:Y:S01]  /*16c0*/  IMAD R11, R11, UR4, RZ ;  /* 0x000000040b0b7c24 */ /* 0x000fe2000f8e02ff */
[----:B------:R-:W-:Y:S01]  /*16d0*/  SEL R14, R8, R14, !P2 ;  /* 0x0000000e080e7207 */ /* 0x000fe20005000000 */
[----:B------:R-:W-:Y:S01]  /*16e0*/  IMAD R10, R10, UR4, RZ ;  /* 0x000000040a0a7c24 */ /* 0x000fe2000f8e02ff */
[----:B------:R-:W-:Y:S01]  /*16f0*/  SEL R15, R8, R15, !P2 ;  /* 0x0000000f080f7207 */ /* 0x000fe20005000000 */
[----:B------:R-:W-:Y:S01]  /*1700*/  IMAD R12, R12, UR4, RZ ;  /* 0x000000040c0c7c24 */ /* 0x000fe2000f8e02ff */
[----:B------:R-:W-:Y:S01]  /*1710*/  SEL R16, R8, R16, !P2 ;  /* 0x0000001008107207 */ /* 0x000fe20005000000 */
[----:B------:R-:W-:Y:S01]  /*1720*/  IMAD R13, R13, UR4, RZ ;  /* 0x000000040d0d7c24 */ /* 0x000fe2000f8e02ff */
[----:B------:R-:W-:Y:S01]  /*1730*/  LEA.HI.X.SX32 R127, R6, UR7, 0x1, P0 ;  /* 0x00000007067f7c11 */ /* 0x000fe200080f0eff */
[----:B------:R-:W-:Y:S01]  /*1740*/  ULDC.64 UR6, c[0x0][0x218] ;  /* 0x0000860000067ab9 */ /* 0x000fe20000000a00 */
[----:B------:R-:W-:Y:S01]  /*1750*/  SEL R17, R8, R17, !P2 ;  /* 0x0000001108117207 */ /* 0x000fe20005000000 */
[----:B------:R-:W-:Y:S01]  /*1760*/  IMAD R14, R14, UR4, RZ ;  /* 0x000000040e0e7c24 */ /* 0x000fe2000f8e02ff */
[C---:B------:R-:W-:Y:S01]  /*1770*/  SEL R18, R8.reuse, R18, !P2 ;  /* 0x0000001208127207 */ /* 0x040fe20005000000 */
[----:B------:R-:W-:Y:S01]  /*1780*/  IMAD R15, R15, UR4, RZ ;  /* 0x000000040f0f7c24 */ /* 0x000fe2000f8e02ff */
        /* <DEDUP_REMOVED lines=10> */
[----:B------:R-:W-:Y:S01]  /*1830*/  LEA R164, P2, R7, UR6, 0x1 ;  /* 0x0000000607a47c11 */ /* 0x000fe2000f8408ff */
[----:B------:R-:W-:Y:S01]  /*1840*/  IMAD R21, R21, UR4, RZ ;  /* 0x0000000415157c24 */ /* 0x000fe2000f8e02ff */
[----:B------:R-:W-:Y:S01]  /*1850*/  LEA R238, P1, R9, UR6, 0x1 ;  /* 0x0000000609ee7c11 */ /* 0x000fe2000f8208ff */
[----:B------:R-:W-:Y:S01]  /*1860*/  IMAD R22, R22, UR4, RZ ;  /* 0x0000000416167c24 */ /* 0x000fe2000f8e02ff */
[----:B------:R-:W-:Y:S01]  /*1870*/  LEA.HI.X.SX32 R165, R7, UR7, 0x1, P2 ;  /* 0x0000000707a57c11 */ /* 0x000fe200090f0eff */
[----:B------:R-:W-:Y:S01]  /*1880*/  IMAD R8, R8, UR4, RZ ;  /* 0x0000000408087c24 */ /* 0x000fe2000f8e02ff */
[----:B------:R-:W-:Y:S01]  /*1890*/  LEA.HI.X.SX32 R239, R9, UR7, 0x1, P1 ;  /* 0x0000000709ef7c11 */ /* 0x000fe200088f0eff */
[----:B------:R-:W-:Y:S01]  /*18a0*/  UMOV UR4, URZ ;  /* 0x0000003f00047c82 */ /* 0x000fe20008000000 */
[----:B------:R-:W-:Y:S01]  /*18b0*/  LEA R170, P0, R11, UR6, 0x1 ;  /* 0x000000060baa7c11 */ /* 0x000fe2000f8008ff */
[----:B-1----:R-:W-:Y:S01]  /*18c0*/  IMAD R91, R3, R92, RZ ;  /* 0x0000005c035b7224 */ /* 0x002fe200078e02ff */
[----:B------:R-:W-:Y:S01]  /*18d0*/  LEA R154, P4, R10, UR6, 0x1 ;  /* 0x000000060a9a7c11 */ /* 0x000fe2000f8808ff */
[C---:B------:R-:W-:Y:S01]  /*18e0*/  IMAD R112, R69.reuse, 0x2d, RZ ;  /* 0x0000002d45707824 */ /* 0x040fe200078e02ff */
[----:B------:R-:W-:Y:S01]  /*18f0*/  LEA R160, P6, R12, UR6, 0x1 ;  /* 0x000000060ca07c11 */ /* 0x000fe2000f8c08ff */
[----:B------:R-:W-:Y:S01]  /*1900*/  IMAD R113, R69, 0x2c, RZ ;  /* 0x0000002c45717824 */ /* 0x000fe200078e02ff */
        /* <DEDUP_REMOVED lines=8> */
[----:B------:R-:W-:Y:S01]  /*1990*/  LEA.HI.X.SX32 R171, R11, UR7, 0x1, P0 ;  /* 0x000000070bab7c11 */ /* 0x000fe200080f0eff */
[C---:B------:R-:W-:Y:S01]  /*19a0*/  IMAD R58, R69.reuse, 0x27, RZ ;  /* 0x00000027453a7824 */ /* 0x040fe200078e02ff */
[----:B------:R-:W-:Y:S01]  /*19b0*/  LEA.HI.X.SX32 R155, R10, UR7, 0x1, P4 ;  /* 0x000000070a9b7c11 */ /* 0x000fe2000a0f0eff */
[C---:B------:R-:W-:Y:S01]  /*19c0*/  IMAD R57, R69.reuse, 0x26, RZ ;  /* 0x0000002645397824 */ /* 0x040fe200078e02ff */
[----:B------:R-:W-:Y:S01]  /*19d0*/  LEA.HI.X.SX32 R161, R12, UR7, 0x1, P6 ;  /* 0x000000070ca17c11 */ /* 0x000fe2000b0f0eff */
[----:B------:R-:W-:Y:S01]  /*19e0*/  IMAD R6, R69, 0x25, RZ ;  /* 0x0000002545067824 */ /* 0x000fe200078e02ff */
[----:B------:R-:W-:Y:S01]  /*19f0*/  LEA.HI.X.SX32 R157, R13, UR7, 0x1, P5 ;  /* 0x000000070d9d7c11 */ /* 0x000fe2000a8f0eff */
[C---:B------:R-:W-:Y:S01]  /*1a00*/  IMAD R23, R69.reuse, 0x22, RZ ;  /* 0x0000002245177824 */ /* 0x040fe200078e02ff */
[----:B------:R-:W-:Y:S01]  /*1a10*/  LEA.HI.X.SX32 R149, R14, UR7, 0x1, P3 ;  /* 0x000000070e957c11 */ /* 0x000fe200098f0eff */
[----:B------:R-:W-:Y:S01]  /*1a20*/  IMAD R14, R69, 0x1f, RZ ;  /* 0x0000001f450e7824 */ /* 0x000fe200078e02ff */
[----:B------:R-:W-:Y:S01]  /*1a30*/  LEA.HI.X.SX32 R147, R15, UR7, 0x1, P2 ;  /* 0x000000070f937c11 */ /* 0x000fe200090f0eff */
[C---:B------:R-:W-:Y:S01]  /*1a40*/  IMAD R12, R69.reuse, 0x1d, RZ ;  /* 0x0000001d450c7824 */ /* 0x040fe200078e02ff */
[----:B------:R-:W-:Y:S01]  /*1a50*/  LEA.HI.X.SX32 R163, R16, UR7, 0x1, P1 ;  /* 0x0000000710a37c11 */ /* 0x000fe200088f0eff */
[----:B------:R-:W-:Y:S01]  /*1a60*/  IMAD.SHL.U32 R16, R69, 0x20, RZ ;  /* 0x0000002045107824 */ /* 0x000fe200078e00ff */
        /* <DEDUP_REMOVED lines=11> */
[C---:B------:R-:W-:Y:S01]  /*1b20*/  IMAD R90, R69.reuse, 0x17, RZ ;  /* 0x00000017455a7824 */ /* 0x040fe200078e02ff */
[----:B------:R-:W-:Y:S01]  /*1b30*/  LEA R136, P1, R8, UR6, 0x1 ;  /* 0x0000000608887c11 */ /* 0x000fe2000f8208ff */
[----:B------:R-:W-:Y:S01]  /*1b40*/  UIADD3 UR6, UR12, 0x4000, URZ ;  /* 0x000040000c067890 */ /* 0x000fe2000fffe03f */
[----:B------:R-:W-:Y:S01]  /*1b50*/  LEA.HI.X.SX32 R151, R18, UR7, 0x1, P4 ;  /* 0x0000000712977c11 */ /* 0x000fe2000a0f0eff */
[----:B------:R-:W-:Y:S01]  /*1b60*/  IMAD R18, R69, 0x21, RZ ;  /* 0x0000002145127824 */ /* 0x000fe200078e02ff */
[----:B------:R-:W-:Y:S01]  /*1b70*/  LEA.HI.X.SX32 R137, R8, UR7, 0x1, P1 ;  /* 0x0000000708897c11 */ /* 0x000fe200088f0eff */
[----:B------:R-:W-:Y:S01]  /*1b80*/  USHF.R.U32.HI UR6, URZ, 0x4, UR6 ;  /* 0x000000043f067899 */ /* 0x000fe20008011606 */
[----:B------:R-:W-:Y:S01]  /*1b90*/  IMAD.U32 R8, RZ, RZ, UR8 ;  /* 0x00000008ff087e24 */ /* 0x000fe2000f8e00ff */
[----:B------:R-:W-:Y:S01]  /*1ba0*/  UIADD3 UR8, UP0, UR13, 0x80, URZ ;  /* 0x000000800d087890 */ /* 0x000fe2000ff1e03f */
[----:B------:R-:W-:Y:S01]  /*1bb0*/  LEA.HI.X.SX32 R159, R20, UR7, 0x1, P5 ;  /* 0x00000007149f7c11 */ /* 0x000fe2000a8f0eff */
[----:B------:R-:W-:Y:S01]  /*1bc0*/  USGXT.U32 UR6, UR6, 0xe ;  /* 0x0000000e0606789a */ /* 0x000fe20008000000 */
[----:B------:R-:W-:Y:S01]  /*1bd0*/  LEA.HI.X.SX32 R141, R21, UR7, 0x1, P3 ;  /* 0x00000007158d7c11 */ /* 0x000fe200098f0eff */
[----:B------:R-:W-:Y:S01]  /*1be0*/  UIADD3.X UR9, UR4, 0x40000040, URZ, UP0, !UPT ;  /* 0x4000004004097890 */ /* 0x000fe200087fe43f */
[----:B------:R-:W-:Y:S01]  /*1bf0*/  LEA.HI.X.SX32 R143, R22, UR7, 0x1, P2 ;  /* 0x00000007168f7c11 */ /* 0x000fe200090f0eff */
[----:B------:R-:W-:Y:S01]  /*1c00*/  UIADD3 UR10, UP0, UR6, 0x2, URZ ;  /* 0x00000002060a7890 */ /* 0x000fe2000ff1e03f */
[C---:B------:R-:W-:Y:S01]  /*1c10*/  IMAD R22, R69.reuse, 0x24, RZ ;  /* 0x0000002445167824 */ /* 0x040fe200078e02ff */
[----:B------:R-:W-:Y:S01]  /*1c20*/  CS2R R42, SRZ ;  /* 0x00000000002a7805 */ /* 0x000fe2000001ff00 */
[C---:B------:R-:W-:Y:S01]  /*1c30*/  IMAD R21, R69.reuse, 0x23, RZ ;  /* 0x0000002345157824 */ /* 0x040fe200078e02ff */
[----:B------:R-:W-:Y:S01]  /*1c40*/  UIADD3.X UR11, UR5, 0x40000040, URZ, UP0, !UPT ;  /* 0x40000040050b7890 */ /* 0x000fe200087fe43f */
[C---:B------:R-:W-:Y:S01]  /*1c50*/  IMAD R20, R69.reuse, 0x1e, RZ ;  /* 0x0000001e45147824 */ /* 0x040fe200078e02ff */
[----:B------:R-:W-:Y:S01]  /*1c60*/  CS2R R24, SRZ ;  /* 0x0000000000187805 */ /* 0x000fe2000001ff00 */
        /* <DEDUP_REMOVED lines=12> */
[C---:B------:R-:W-:Y:S01]  /*1d30*/  IMAD.SHL.U32 R83, R69.reuse, 0x10, RZ ;  /* 0x0000001045537824 */ /* 0x040fe200078e00ff */
[C---:B------:R-:W-:Y:S01]  /*1d40*/  LOP3.LUT R68, R4.reuse, 0x10, RZ, 0x3c, !PT ;  /* 0x0000001004447812 */ /* 0x040fe200078e3cff */
[C---:B------:R-:W-:Y:S01]  /*1d50*/  IMAD R82, R69.reuse, 0xf, RZ ;  /* 0x0000000f45527824 */ /* 0x040fe200078e02ff */
        /* <DEDUP_REMOVED lines=10> */
[----:B------:R-:W-:Y:S01]  /*1e00*/  LOP3.LUT R62, R4, 0x70, RZ, 0x3c, !PT ;  /* 0x00000070043e7812 */ /* 0x000fe200078e3cff */
[----:B------:R-:W-:Y:S01]  /*1e10*/  IMAD R76, R69, 0x9, RZ ;  /* 0x00000009454c7824 */ /* 0x000fe200078e02ff */
[----:B------:R-:W-:Y:S01]  /*1e20*/  LOP3.LUT R61, R5, 0x20, RZ, 0x3c, !PT ;  /* 0x00000020053d7812 */ /* 0x000fe200078e3cff */
[----:B------:R-:W-:Y:S01]  /*1e30*/  IMAD.SHL.U32 R75, R69, 0x8, RZ ;  /* 0x00000008454b7824 */ /* 0x000fe200078e00ff */
[----:B------:R-:W-:Y:S01]  /*1e40*/  LOP3.LUT R60, R5, 0x40, RZ, 0x3c, !PT ;  /* 0x00000040053c7812 */ /* 0x000fe200078e3cff */
[----:B------:R-:W-:Y:S01]  /*1e50*/  IMAD R74, R69, 0x7, RZ ;  /* 0x00000007454a7824 */ /* 0x000fe200078e02ff */
[----:B------:R-:W-:Y:S01]  /*1e60*/  LOP3.LUT R59, R5, 0x60, RZ, 0x3c, !PT ;  /* 0x00000060053b7812 */ /* 0x000fe200078e3cff */
[----:B------:R-:W-:Y:S01]  /*1e70*/  IMAD R73, R69, 0x6, RZ ;  /* 0x0000000645497824 */ /* 0x000fe200078e02ff */
[----:B------:R-:W-:Y:S01]  /*1e80*/  LEA.HI.X.SX32 R153, R17, UR7, 0x1, P0 ;  /* 0x0000000711997c11 */ /* 0x000fe200080f0eff */
[----:B------:R-:W-:Y:S01]  /*1e90*/  IMAD R72, R69, 0x5, RZ ;  /* 0x0000000545487824 */ /* 0x000fe200078e02ff */
[----:B------:R-:W-:Y:S01]  /*1ea0*/  LEA.HI.X.SX32 R145, R19, UR7, 0x1, P6 ;  /* 0x0000000713917c11 */ /* 0x000fe2000b0f0eff */
[C---:B------:R-:W-:Y:S01]  /*1eb0*/  IMAD.SHL.U32 R71, R69.reuse, 0x4, RZ ;  /* 0x0000000445477824 */ /* 0x040fe200078e00ff */
[----:B------:R-:W-:Y:S01]  /*1ec0*/  UIADD3.64 UR16, UR8, 0x80, URZ ;  /* 0x0000008008107897 */ /* 0x000fe2000fffe03f */
[C---:B------:R-:W-:Y:S01]  /*1ed0*/  IMAD R70, R69.reuse, 0x3, RZ ;  /* 0x0000000345467824 */ /* 0x040fe200078e02ff */
[----:B------:R-:W-:Y:S01]  /*1ee0*/  UIADD3.64 UR20, UR8, 0x100, URZ ;  /* 0x0000010008147897 */ /* 0x000fe2000fffe03f */
[----:B------:R-:W-:Y:S01]  /*1ef0*/  IMAD.SHL.U32 R92, R92, 0x40, RZ ;  /* 0x000000405c5c7824 */ /* 0x000fe200078e00ff */
[----:B------:R-:W-:Y:S01]  /*1f00*/  UIADD3.64 UR24, UR8, 0x180, URZ ;  /* 0x0000018008187897 */ /* 0x000fe2000fffe03f */
[----:B------:R-:W-:Y:S01]  /*1f10*/  IMAD.SHL.U32 R69, R69, 0x2, RZ ;  /* 0x0000000245457824 */ /* 0x000fe200078e00ff */
[----:B------:R-:W-:-:S02]  /*1f20*/  UIADD3.64 UR28, UR8, 0x200, URZ ;  /* 0x00000200081c7897 */ /* 0x000fc4000fffe03f */
[----:B------:R-:W-:Y:S02]  /*1f30*/  UIADD3.64 UR32, UR8, 0x280, URZ ;  /* 0x0000028008207897 */ /* 0x000fe4000fffe03f */
[----:B------:R-:W-:Y:S02]  /*1f40*/  UIADD3.64 UR36, UR8, 0x300, URZ ;  /* 0x0000030008247897 */ /* 0x000fe4000fffe03f */
[----:B------:R-:W-:Y:S02]  /*1f50*/  UIADD3.64 UR18, UR10, 0x2, URZ ;  /* 0x000000020a127897 */ /* 0x000fe4000fffe03f */
[----:B------:R-:W-:Y:S01]  /*1f60*/  UIADD3.64 UR22, UR10, 0x4, URZ ;  /* 0x000000040a167897 */ /* 0x000fe2000fffe03f */
[----:B------:R-:W-:-:S11]  /*1f70*/  UMOV UR7, 0x40000040 ;  /* 0x4000004000077882 */ /* 0x000fd60000000000 */
.L_x_1:
[C---:B------:R-:W-:Y:S01]  /*1f80*/  ISETP.GT.AND P0, PT, R8.reuse, 0x2, PT ;  /* 0x000000020800780c */ /* 0x040fe20003f04270 */
[--C-:B------:R-:W-:Y:S01]  /*1f90*/  IMAD.WIDE R118, R69, 0x2, R126.reuse ;  /* 0x0000000245767825 */ /* 0x100fe200078e027e */
[C---:B------:R-:W-:Y:S01]  /*1fa0*/  ISETP.GT.AND P1, PT, R8.reuse, 0x3, PT ;  /* 0x000000030800780c */ /* 0x040fe20003f24270 */
[----:B------:R-:W0:Y:S01]  /*1fb0*/  LDC R139, c[0x0][0x238] ;  /* 0x00008e00ff8b7b82 */ /* 0x000e220000000800 */
[----:B------:R-:W-:Y:S01]  /*1fc0*/  ISETP.GT.AND P2, PT, R8, 0x4, PT ;  /* 0x000000040800780c */ /* 0x000fe20003f44270 */
[----:B------:R-:W-:Y:S01]  /*1fd0*/  IMAD.WIDE R122, R70, 0x2, R126 ;  /* 0x00000002467a7825 */ /* 0x000fe200078e027e */
[----:B------:R-:W-:Y:S02]  /*1fe0*/  ISETP.GT.AND P3, PT, R8, 0x5, PT ;  /* 0x000000050800780c */ /* 0x000fe40003f64270 */
[----:B------:R-:W-:Y:S01]  /*1ff0*/  PRMT R206, RZ, 0x7610, R206 ;  /* 0x00007610ffce7816 */ /* 0x000fe200000000ce */
[----:B------:R-:W-:Y:S01]  /*2000*/  IMAD.WIDE R124, R71, 0x2, R126 ;  /* 0x00000002477c7825 */ /* 0x000fe200078e027e */
[----:B------:R-:W-:-:S02]  /*2010*/  PRMT R213, RZ, 0x7610, R213 ;  /* 0x00007610ffd57816 */ /* 0x000fc400000000d5 */
[----:B------:R-:W-:Y:S01]  /*2020*/  PRMT R190, RZ, 0x7610, R190 ;  /* 0x00007610ffbe7816 */ /* 0x000fe200000000be */
[----:B------:R-:W-:Y:S01]  /*2030*/  IMAD.WIDE R128, R72, 0x2, R126 ;  /* 0x0000000248807825 */ /* 0x000fe200078e027e */
[----:B------:R-:W-:Y:S01]  /*2040*/  PRMT R197, RZ, 0x7610, R197 ;  /* 0x00007610ffc57816 */ /* 0x000fe200000000c5 */
[----:B------:R1:W2:Y:S01]  /*2050*/  @P0 LDG.E.U16 R206, desc[UR14][R118.64] ;  /* 0x0000000e76ce0981 */ /* 0x0002a2000c1e1500 */
[----:B------:R-:W-:-:S03]  /*2060*/  ISETP.GT.AND P0, PT, R8, 0x6, PT ;  /* 0x000000060800780c */ /* 0x000fc60003f04270 */
[----:B------:R3:W4:Y:S01]  /*2070*/  @P1 LDG.E.U16 R213, desc[UR14][R122.64] ;  /* 0x0000000e7ad51981 */ /* 0x000722000c1e1500 */
[----:B------:R-:W-:-:S03]  /*2080*/  ISETP.GT.AND P1, PT, R8, 0x7, PT ;  /* 0x000000070800780c */ /* 0x000fc60003f24270 */
[----:B------:R5:W4:Y:S01]  /*2090*/  @P2 LDG.E.U16 R190, desc[UR14][R124.64] ;  /* 0x0000000e7cbe2981 */ /* 0x000b22000c1e1500 */
[----:B------:R-:W-:-:S03]  /*20a0*/  ISETP.GT.AND P2, PT, R8, 0x8, PT ;  /* 0x000000080800780c */ /* 0x000fc60003f44270 */
[----:B------:R5:W4:Y:S01]  /*20b0*/  @P3 LDG.E.U16 R197, desc[UR14][R128.64] ;  /* 0x0000000e80c53981 */ /* 0x000b22000c1e1500 */
[----:B------:R-:W-:Y:S01]  /*20c0*/  ISETP.GT.AND P3, PT, R8, 0x9, PT ;  /* 0x000000090800780c */ /* 0x000fe20003f64270 */
[----:B-1----:R-:W-:Y:S01]  /*20d0*/  IMAD.WIDE R118, R73, 0x2, R126 ;  /* 0x0000000249767825 */ /* 0x002fe200078e027e */
[----:B------:R-:W-:Y:S02]  /*20e0*/  PRMT R174, RZ, 0x7610, R174 ;  /* 0x00007610ffae7816 */ /* 0x000fe400000000ae */
[----:B------:R-:W-:Y:S01]  /*20f0*/  PRMT R181, RZ, 0x7610, R181 ;  /* 0x00007610ffb57816 */ /* 0x000fe200000000b5 */
[----:B---3--:R-:W-:Y:S01]  /*2100*/  IMAD.WIDE R122, R74, 0x2, R126 ;  /* 0x000000024a7a7825 */ /* 0x008fe200078e027e */
[----:B------:R-:W-:Y:S02]  /*2110*/  PRMT R121, RZ, 0x7610, R121 ;  /* 0x00007610ff797816 */ /* 0x000fe40000000079 */
[----:B------:R-:W-:Y:S01]  /*2120*/  PRMT R227, RZ, 0x7610, R227 ;  /* 0x00007610ffe37816 */ /* 0x000fe200000000e3 */
[----:B-----5:R-:W-:Y:S01]  /*2130*/  IMAD.WIDE R124, R75, 0x2, R126 ;  /* 0x000000024b7c7825 */ /* 0x020fe200078e027e */
[----:B------:R-:W-:Y:S01]  /*2140*/  ISETP.GT.AND P4, PT, R8, 0xa, PT ;  /* 0x0000000a0800780c */ /* 0x000fe20003f84270 */
[----:B------:R1:W3:Y:S01]  /*2150*/  @P0 LDG.E.U16 R174, desc[UR14][R118.64] ;  /* 0x0000000e76ae0981 */ /* 0x0002e2000c1e1500 */
[----:B------:R-:W-:Y:S01]  /*2160*/  PRMT R204, RZ, 0x7610, R204 ;  /* 0x00007610ffcc7816 */ /* 0x000fe200000000cc */
[--C-:B------:R-:W-:Y:S01]  /*2170*/  IMAD.WIDE R128, R76, 0x2, R126.reuse ;  /* 0x000000024c807825 */ /* 0x100fe200078e027e */
[C---:B------:R-:W-:Y:S01]  /*2180*/  ISETP.GT.AND P0, PT, R8.reuse, 0xb, PT ;  /* 0x0000000b0800780c */ /* 0x040fe20003f04270 */
[----:B------:R-:W5:Y:S01]  /*2190*/  @P1 LDG.E.U16 R181, desc[UR14][R122.64] ;  /* 0x0000000e7ab51981 */ /* 0x000f62000c1e1500 */
[----:B------:R-:W-:Y:S01]  /*21a0*/  ISETP.GT.AND P1, PT, R8, 0xc, PT ;  /* 0x0000000c0800780c */ /* 0x000fe20003f24270 */
[----:B------:R-:W-:-:S02]  /*21b0*/  IMAD.WIDE R130, R77, 0x2, R126 ;  /* 0x000000024d827825 */ /* 0x000fc400078e027e */
[----:B------:R0:W2:Y:S01]  /*21c0*/  @P2 LDG.E.U16 R121, desc[UR14][R124.64] ;  /* 0x0000000e7c792981 */ /* 0x0000a2000c1e1500 */
[----:B------:R-:W-:-:S03]  /*21d0*/  ISETP.GT.AND P2, PT, R8, 0xd, PT ;  /* 0x0000000d0800780c */ /* 0x000fc60003f44270 */
[----:B------:R0:W4:Y:S01]  /*21e0*/  @P3 LDG.E.U16 R227, desc[UR14][R128.64] ;  /* 0x0000000e80e33981 */ /* 0x000122000c1e1500 */
[----:B------:R-:W-:Y:S01]  /*21f0*/  ISETP.GT.AND P3, PT, R8, 0xe, PT ;  /* 0x0000000e0800780c */ /* 0x000fe20003f64270 */
[----:B-1----:R-:W-:Y:S01]  /*2200*/  IMAD.WIDE R118, R78, 0x2, R126 ;  /* 0x000000024e767825 */ /* 0x002fe200078e027e */
[----:B------:R-:W-:Y:S01]  /*2210*/  PRMT R211, RZ, 0x7610, R211 ;  /* 0x00007610ffd37816 */ /* 0x000fe200000000d3 */
[----:B------:R1:W3:Y:S01]  /*2220*/  @P4 LDG.E.U16 R204, desc[UR14][R130.64] ;  /* 0x0000000e82cc4981 */ /* 0x0002e2000c1e1500 */
[----:B------:R-:W-:Y:S01]  /*2230*/  PRMT R188, RZ, 0x7610, R188 ;  /* 0x00007610ffbc7816 */ /* 0x000fe200000000bc */
[----:B0-----:R-:W-:Y:S01]  /*2240*/  IMAD.WIDE R124, R79, 0x2, R126 ;  /* 0x000000024f7c7825 */ /* 0x001fe200078e027e */
[----:B------:R-:W-:Y:S02]  /*2250*/  PRMT R195, RZ, 0x7610, R195 ;  /* 0x00007610ffc37816 */ /* 0x000fe400000000c3 */
[----:B------:R-:W-:Y:S01]  /*2260*/  PRMT R172, RZ, 0x7610, R172 ;  /* 0x00007610ffac7816 */ /* 0x000fe200000000ac */
[--C-:B------:R-:W-:Y:S01]  /*2270*/  IMAD.WIDE R128, R80, 0x2, R126.reuse ;  /* 0x0000000250807825 */ /* 0x100fe200078e027e */
[C---:B------:R-:W-:Y:S01]  /*2280*/  ISETP.GT.AND P4, PT, R8.reuse, 0xf, PT ;  /* 0x0000000f0800780c */ /* 0x040fe20003f84270 */
[----:B------:R0:W5:Y:S02]  /*2290*/  @P0 LDG.E.U16 R211, desc[UR14][R118.64] ;  /* 0x0000000e76d30981 */ /* 0x000164000c1e1500 */
[----:B-1----:R-:W-:Y:S01]  /*22a0*/  IMAD.WIDE R130, R81, 0x2, R126 ;  /* 0x0000000251827825 */ /* 0x002fe200078e027e */
[C---:B------:R-:W-:Y:S01]  /*22b0*/  ISETP.GT.AND P0, PT, R8.reuse, 0x10, PT ;  /* 0x000000100800780c */ /* 0x040fe20003f04270 */
[----:B------:R1:W5:Y:S01]  /*22c0*/  @P1 LDG.E.U16 R188, desc[UR14][R124.64] ;  /* 0x0000000e7cbc1981 */ /* 0x000362000c1e1500 */
[----:B------:R-:W-:-:S03]  /*22d0*/  ISETP.GT.AND P1, PT, R8, 0x11, PT ;  /* 0x000000110800780c */ /* 0x000fc60003f24270 */
[----:B------:R1:W5:Y:S01]  /*22e0*/  @P2 LDG.E.U16 R195, desc[UR14][R128.64] ;  /* 0x0000000e80c32981 */ /* 0x000362000c1e1500 */
[----:B------:R-:W-:-:S03]  /*22f0*/  ISETP.GT.AND P2, PT, R8, 0x12, PT ;  /* 0x000000120800780c */ /* 0x000fc60003f44270 */
[----:B------:R1:W5:Y:S01]  /*2300*/  @P3 LDG.E.U16 R172, desc[UR14][R130.64] ;  /* 0x0000000e82ac3981 */ /* 0x000362000c1e1500 */
[----:B------:R-:W-:Y:S01]  /*2310*/  ISETP.GT.AND P3, PT, R8, 0x13, PT ;  /* 0x000000130800780c */ /* 0x000fe20003f64270 */
[----:B------:R-:W-:Y:S01]  /*2320*/  IMAD.WIDE R132, R82, 0x2, R126 ;  /* 0x0000000252847825 */ /* 0x000fe200078e027e */
[----:B------:R-:W-:Y:S02]  /*2330*/  PRMT R179, RZ, 0x7610, R179 ;  /* 0x00007610ffb37816 */ /* 0x000fe400000000b3 */
[----:B------:R-:W-:Y:S01]  /*2340*/  PRMT R123, RZ, 0x7610, R123 ;  /* 0x00007610ff7b7816 */ /* 0x000fe2000000007b */
[----:B0-----:R-:W-:Y:S01]  /*2350*/  IMAD.WIDE R118, R83, 0x2, R126 ;  /* 0x0000000253767825 */ /* 0x001fe200078e027e */
[----:B------:R-:W-:Y:S02]  /*2360*/  PRMT R225, RZ, 0x7610, R225 ;  /* 0x00007610ffe17816 */ /* 0x000fe400000000e1 */
[----:B------:R0:W5:Y:S01]  /*2370*/  @P4 LDG.E.U16 R179, desc[UR14][R132.64] ;  /* 0x0000000e84b34981 */ /* 0x000162000c1e1500 */
[----:B------:R-:W-:Y:S01]  /*2380*/  PRMT R202, RZ, 0x7610, R202 ;  /* 0x00007610ffca7816 */ /* 0x000fe200000000ca */
[----:B-1----:R-:W-:Y:S01]  /*2390*/  IMAD.WIDE R124, R84, 0x2, R126 ;  /* 0x00000002547c7825 */ /* 0x002fe200078e027e */
[----:B------:R-:W-:Y:S01]  /*23a0*/  PRMT R209, RZ, 0x7610, R209 ;  /* 0x00007610ffd17816 */ /* 0x000fe200000000d1 */
[----:B------:R1:W4:Y:S01]  /*23b0*/  @P0 LDG.E.U16 R123, desc[UR14][R118.64] ;  /* 0x0000000e767b0981 */ /* 0x000322000c1e1500 */
[----:B------:R-:W-:Y:S01]  /*23c0*/  ISETP.GT.AND P4, PT, R8, 0x14, PT ;  /* 0x000000140800780c */ /* 0x000fe20003f84270 */
[----:B------:R-:W-:-:S04]  /*23d0*/  IMAD.WIDE R128, R85, 0x2, R126 ;  /* 0x0000000255807825 */ /* 0x000fc800078e027e */
[----:B------:R-:W-:Y:S01]  /*23e0*/  IMAD.WIDE R130, R86, 0x2, R126 ;  /* 0x0000000256827825 */ /* 0x000fe200078e027e */
[----:B------:R1:W3:Y:S01]  /*23f0*/  @P1 LDG.E.U16 R225, desc[UR14][R124.64] ;  /* 0x0000000e7ce11981 */ /* 0x0002e2000c1e1500 */
[C---:B------:R-:W-:Y:S02]  /*2400*/  ISETP.GT.AND P0, PT, R8.reuse, 0x15, PT ;  /* 0x000000150800780c */ /* 0x040fe40003f04270 */
[C---:B------:R-:W-:Y:S01]  /*2410*/  ISETP.GT.AND P1, PT, R8.reuse, 0x16, PT ;  /* 0x000000160800780c */ /* 0x040fe20003f24270 */
[----:B------:R1:W5:Y:S01]  /*2420*/  @P2 LDG.E.U16 R202, desc[UR14][R128.64] ;  /* 0x0000000e80ca2981 */ /* 0x000362000c1e1500 */
[----:B------:R-:W-:-:S03]  /*2430*/  ISETP.GT.AND P2, PT, R8, 0x17, PT ;  /* 0x000000170800780c */ /* 0x000fc60003f44270 */
[----:B------:R1:W5:Y:S01]  /*2440*/  @P3 LDG.E.U16 R209, desc[UR14][R130.64] ;  /* 0x0000000e82d13981 */ /* 0x000362000c1e1500 */
[----:B------:R-:W-:Y:S01]  /*2450*/  ISETP.GT.AND P3, PT, R8, 0x18, PT ;  /* 0x000000180800780c */ /* 0x000fe20003f64270 */
[----:B0-----:R-:W-:Y:S01]  /*2460*/  IMAD.WIDE R132, R87, 0x2, R126 ;  /* 0x0000000257847825 */ /* 0x001fe200078e027e */
[----:B------:R-:W-:Y:S02]  /*2470*/  PRMT R186, RZ, 0x7610, R186 ;  /* 0x00007610ffba7816 */ /* 0x000fe400000000ba */
[----:B------:R-:W-:Y:S01]  /*2480*/  PRMT R193, RZ, 0x7610, R193 ;  /* 0x00007610ffc17816 */ /* 0x000fe200000000c1 */
[----:B-1----:R-:W-:Y:S01]  /*2490*/  IMAD.WIDE R118, R88, 0x2, R126 ;  /* 0x0000000258767825 */ /* 0x002fe200078e027e */
[----:B------:R-:W-:Y:S02]  /*24a0*/  PRMT R168, RZ, 0x7610, R168 ;  /* 0x00007610ffa87816 */ /* 0x000fe400000000a8 */
[----:B------:R0:W5:Y:S01]  /*24b0*/  @P4 LDG.E.U16 R186, desc[UR14][R132.64] ;  /* 0x0000000e84ba4981 */ /* 0x000162000c1e1500 */
[----:B------:R-:W-:Y:S01]  /*24c0*/  PRMT R177, RZ, 0x7610, R177 ;  /* 0x00007610ffb17816 */ /* 0x000fe200000000b1 */
[----:B------:R-:W-:Y:S01]  /*24d0*/  IMAD.WIDE R124, R89, 0x2, R126 ;  /* 0x00000002597c7825 */ /* 0x000fe200078e027e */
[----:B------:R-:W-:Y:S01]  /*24e0*/  PRMT R19, RZ, 0x7610, R19 ;  /* 0x00007610ff137816 */ /* 0x000fe20000000013 */
[----:B------:R1:W5:Y:S01]  /*24f0*/  @P0 LDG.E.U16 R193, desc[UR14][R118.64] ;  /* 0x0000000e76c10981 */ /* 0x000362000c1e1500 */
[----:B------:R-:W-:Y:S01]  /*2500*/  ISETP.GT.AND P4, PT, R8, 0x19, PT ;  /* 0x000000190800780c */ /* 0x000fe20003f84270 */
[----:B------:R-:W-:-:S04]  /*2510*/  IMAD.WIDE R128, R90, 0x2, R126 ;  /* 0x000000025a807825 */ /* 0x000fc800078e027e */
[----:B------:R-:W-:Y:S01]  /*2520*/  IMAD.WIDE R130, R9, 0x2, R126 ;  /* 0x0000000209827825 */ /* 0x000fe200078e027e */
[----:B------:R1:W5:Y:S01]  /*2530*/  @P1 LDG.E.U16 R168, desc[UR14][R124.64] ;  /* 0x0000000e7ca81981 */ /* 0x000362000c1e1500 */
[C---:B------:R-:W-:Y:S02]  /*2540*/  ISETP.GT.AND P0, PT, R8.reuse, 0x1a, PT ;  /* 0x0000001a0800780c */ /* 0x040fe40003f04270 */
[C---:B------:R-:W-:Y:S01]  /*2550*/  ISETP.GT.AND P1, PT, R8.reuse, 0x1b, PT ;  /* 0x0000001b0800780c */ /* 0x040fe20003f24270 */
[----:B------:R1:W5:Y:S01]  /*2560*/  @P2 LDG.E.U16 R177, desc[UR14][R128.64] ;  /* 0x0000000e80b12981 */ /* 0x000362000c1e1500 */
[----:B------:R-:W-:-:S03]  /*2570*/  ISETP.GT.AND P2, PT, R8, 0x1c, PT ;  /* 0x0000001c0800780c */ /* 0x000fc60003f44270 */
[----:B------:R1:W3:Y:S01]  /*2580*/  @P3 LDG.E.U16 R19, desc[UR14][R130.64] ;  /* 0x0000000e82133981 */ /* 0x0002e2000c1e1500 */
        /* <DEDUP_REMOVED lines=50> */
[----:B------:R1:W5:Y:S02]  /*28b0*/  @P0 LDG.E.U16 R182, desc[UR14][R118.64] ;  /* 0x0000000e76b60981 */ /* 0x000364000c1e1500 */
[----:B------:R-:W-:-:S04]  /*28c0*/  IMAD.WIDE R130, R57, 0x2, R126 ;  /* 0x0000000239827825 */ /* 0x000fc800078e027e */
[--C-:B0-----:R-:W-:Y:S01]  /*28d0*/  IMAD.WIDE R132, R58, 0x2, R126.reuse ;  /* 0x000000023a847825 */ /* 0x101fe200078e027e */
[----:B------:R0:W5:Y:S01]  /*28e0*/  @P1 LDG.E.U16 R189, desc[UR14][R128.64] ;  /* 0x0000000e80bd1981 */ /* 0x000162000c1e1500 */
[C---:B------:R-:W-:Y:S02]  /*28f0*/  ISETP.GT.AND P4, PT, R8.reuse, 0x28, PT ;  /* 0x000000280800780c */ /* 0x040fe40003f84270 */
[C---:B------:R-:W-:Y:S01]  /*2900*/  ISETP.GT.AND P0, PT, R8.reuse, 0x29, PT ;  /* 0x000000290800780c */ /* 0x040fe20003f04270 */
[----:B------:R0:W5:Y:S01]  /*2910*/  @P2 LDG.E.U16 R124, desc[UR14][R130.64] ;  /* 0x0000000e827c2981 */ /* 0x000162000c1e1500 */
[C---:B------:R-:W-:Y:S02]  /*2920*/  ISETP.GT.AND P1, PT, R8.reuse, 0x2a, PT ;  /* 0x0000002a0800780c */ /* 0x040fe40003f24270 */
[C---:B------:R-:W-:Y:S01]  /*2930*/  ISETP.GT.AND P2, PT, R8.reuse, 0x2b, PT ;  /* 0x0000002b0800780c */ /* 0x040fe20003f44270 */
[----:B------:R0:W5:Y:S01]  /*2940*/  @P3 LDG.E.U16 R173, desc[UR14][R132.64] ;  /* 0x0000000e84ad3981 */ /* 0x000162000c1e1500 */
[----:B------:R-:W-:Y:S01]  /*2950*/  ISETP.GT.AND P3, PT, R8, 0x2c, PT ;  /* 0x0000002c0800780c */ /* 0x000fe20003f64270 */
[----:B------:R-:W-:Y:S01]  /*2960*/  IMAD.WIDE R134, R117, 0x2, R126 ;  /* 0x0000000275867825 */ /* 0x000fe200078e027e */
[----:B------:R-:W-:-:S02]  /*2970*/  PRMT R17, RZ, 0x7610, R17 ;  /* 0x00007610ff117816 */ /* 0x000fc40000000011 */
[----:B------:R-:W-:Y:S01]  /*2980*/  PRMT R219, RZ, 0x7610, R219 ;  /* 0x00007610ffdb7816 */ /* 0x000fe200000000db */
[----:B-1----:R-:W-:Y:S01]  /*2990*/  IMAD.WIDE R118, R116, 0x2, R126 ;  /* 0x0000000274767825 */ /* 0x002fe200078e027e */
[----:B------:R-:W-:Y:S02]  /*29a0*/  PRMT R196, RZ, 0x7610, R196 ;  /* 0x00007610ffc47816 */ /* 0x000fe400000000c4 */
[----:B------:R-:W-:Y:S01]  /*29b0*/  PRMT R203, RZ, 0x7610, R203 ;  /* 0x00007610ffcb7816 */ /* 0x000fe200000000cb */
[----:B0-----:R-:W-:Y:S01]  /*29c0*/  IMAD.WIDE R128, R115, 0x2, R126 ;  /* 0x0000000273807825 */ /* 0x001fe200078e027e */
[----:B------:R-:W-:Y:S01]  /*29d0*/  PRMT R180, RZ, 0x7610, R180 ;  /* 0x00007610ffb47816 */ /* 0x000fe200000000b4 */
[----:B------:R0:W5:Y:S02]  /*29e0*/  @P4 LDG.E.U16 R17, desc[UR14][R134.64] ;  /* 0x0000000e86114981 */ /* 0x000164000c1e1500 */
        /* <DEDUP_REMOVED lines=16> */
[----:B------:R-:W-:Y:S01]  /*2af0*/  PRMT R233, RZ, 0x7610, R233 ;  /* 0x00007610ffe97816 */ /* 0x000fe200000000e9 */
[----:B------:R-:W-:Y:S01]  /*2b00*/  IMAD.WIDE R128, R110, 0x2, R126 ;  /* 0x000000026e807825 */ /* 0x000fe200078e027e */
        /* <DEDUP_REMOVED lines=41> */
[----:B------:R-:W5:Y:S02]  /*2da0*/  @P4 LDG.E.U16 R167, desc[UR14][R134.64] ;  /* 0x0000000e86a74981 */ /* 0x000f64000c1e1500 */
[----:B------:R-:W-:-:S04]  /*2db0*/  IMAD.WIDE R130, R99, 0x2, R126 ;  /* 0x0000000263827825 */ /* 0x000fc800078e027e */
[----:B------:R-:W-:Y:S01]  /*2dc0*/  IMAD.WIDE R132, R98, 0x2, R126 ;  /* 0x0000000262847825 */ /* 0x000fe200078e027e */
[----:B------:R-:W5:Y:S01]  /*2dd0*/  @P0 LDG.E.U16 R231, desc[UR14][R118.64] ;  /* 0x0000000e76e70981 */ /* 0x000f62000c1e1500 */
[C---:B------:R-:W-:Y:S02]  /*2de0*/  ISETP.GT.AND P0, PT, R8.reuse, RZ, PT ;  /* 0x000000ff0800720c */ /* 0x040fe40003f04270 */
[C---:B------:R-:W-:Y:S01]  /*2df0*/  ISETP.GT.AND P4, PT, R8.reuse, 0x3e, PT ;  /* 0x0000003e0800780c */ /* 0x040fe20003f84270 */
        /* <DEDUP_REMOVED lines=13> */
[----:B--2---:R-:W-:Y:S01]  /*2ed0*/  IMAD.WIDE R132, R139, 0x2, R126 ;  /* 0x000000028b847825 */ /* 0x004fe200078e027e */
[----:B------:R-:W-:Y:S01]  /*2ee0*/  PRMT R118, RZ, 0x7610, R118 ;  /* 0x00007610ff767816 */ /* 0x000fe20000000076 */
[----:B------:R-:W2:Y:S01]  /*2ef0*/  @P0 LDG.E.U16 R119, desc[UR14][R126.64] ;  /* 0x0000000e7e770981 */ /* 0x000ea2000c1e1500 */
[----:B------:R-:W-:Y:S01]  /*2f00*/  PRMT R125, RZ, 0x7610, R125 ;  /* 0x00007610ff7d7816 */ /* 0x000fe2000000007d */
[----:B------:R-:W-:-:S02]  /*2f10*/  IMAD.WIDE R134, R95, 0x2, R126 ;  /* 0x000000025f867825 */ /* 0x000fc400078e027e */
[----:B------:R0:W2:Y:S02]  /*2f20*/  @P2 LDG.E.U16 R176, desc[UR14][R128.64] ;  /* 0x0000000e80b02981 */ /* 0x0000a4000c1e1500 */
[----:B------:R-:W-:Y:S02]  /*2f30*/  IMAD.WIDE R138, R94, 0x2, R126 ;  /* 0x000000025e8a7825 */ /* 0x000fe400078e027e */
[----:B------:R1:W2:Y:S04]  /*2f40*/  @P3 LDG.E.U16 R183, desc[UR14][R130.64] ;  /* 0x0000000e82b73981 */ /* 0x0002a8000c1e1500 */
[----:B------:R1:W2:Y:S04]  /*2f50*/  @P1 LDG.E.U16 R229, desc[UR14][R132.64] ;  /* 0x0000000e84e51981 */ /* 0x0002a8000c1e1500 */
[----:B------:R1:W2:Y:S04]  /*2f60*/  @P4 LDG.E.U16 R118, desc[UR14][R134.64] ;  /* 0x0000000e86764981 */ /* 0x0002a8000c1e1500 */
[----:B------:R4:W2:Y:S01]  /*2f70*/  @P5 LDG.E.U16 R125, desc[UR14][R138.64] ;  /* 0x0000000e8a7d5981 */ /* 0x0008a2000c1e1500 */
[----:B------:R-:W-:Y:S01]  /*2f80*/  BAR.SYNC.DEFER_BLOCKING 0x0 ;  /* 0x0000000000007b1d */ /* 0x000fe20000010000 */
[----:B------:R-:W-:Y:S01]  /*2f90*/  ISETP.GE.AND P0, PT, R3, R8, PT ;  /* 0x000000080300720c */ /* 0x000fe20003f06270 */
[----:B0-----:R-:W-:-:S02]  /*2fa0*/  IMAD.MOV.U32 R128, RZ, RZ, R158 ;  /* 0x000000ffff807224 */ /* 0x001fc400078e009e */
[----:B------:R-:W-:Y:S02]  /*2fb0*/  IMAD.MOV.U32 R129, RZ, RZ, R159 ;  /* 0x000000ffff817224 */ /* 0x000fe400078e009f */
[----:B-1----:R-:W-:Y:S02]  /*2fc0*/  IMAD.MOV.U32 R130, RZ, RZ, R140 ;  /* 0x000000ffff827224 */ /* 0x002fe400078e008c */
[----:B------:R-:W-:Y:S02]  /*2fd0*/  IMAD.MOV.U32 R131, RZ, RZ, R141 ;  /* 0x000000ffff837224 */ /* 0x000fe400078e008d */
[----:B------:R-:W-:Y:S02]  /*2fe0*/  IMAD.MOV.U32 R132, RZ, RZ, R142 ;  /* 0x000000ffff847224 */ /* 0x000fe400078e008e */
[----:B------:R-:W-:Y:S01]  /*2ff0*/  IMAD.MOV.U32 R133, RZ, RZ, R143 ;  /* 0x000000ffff857224 */ /* 0x000fe200078e008f */
[----:B------:R-:W-:Y:S01]  /*3000*/  PRMT R210, RZ, 0x7610, R210 ;  /* 0x00007610ffd27816 */ /* 0x000fe200000000d2 */
[----:B------:R-:W-:Y:S01]  /*3010*/  IMAD.MOV.U32 R134, RZ, RZ, R136 ;  /* 0x000000ffff867224 */ /* 0x000fe200078e0088 */
[----:B------:R-:W-:Y:S01]  /*3020*/  PRMT R235, RZ, 0x7610, R235 ;  /* 0x00007610ffeb7816 */ /* 0x000fe200000000eb */
[----:B------:R-:W-:Y:S01]  /*3030*/  IMAD.MOV.U32 R135, RZ, RZ, R137 ;  /* 0x000000ffff877224 */ /* 0x000fe200078e0089 */
[----:B------:R-:W-:Y:S01]  /*3040*/  PRMT R212, RZ, 0x7610, R212 ;  /* 0x00007610ffd47816 */ /* 0x000fe200000000d4 */
[----:B----4-:R-:W-:Y:S01]  /*3050*/  IMAD.WIDE R138, R91, 0x2, R132 ;  /* 0x000000025b8a7825 */ /* 0x010fe200078e0284 */
[----:B------:R-:W-:-:S03]  /*3060*/  PRMT R208, RZ, 0x7610, R208 ;  /* 0x00007610ffd07816 */ /* 0x000fc600000000d0 */
[C---:B------:R-:W-:Y:S01]  /*3070*/  IMAD.WIDE R140, R91.reuse, 0x2, R130 ;  /* 0x000000025b8c7825 */ /* 0x040fe200078e0282 */
[----:B------:R0:W4:Y:S03]  /*3080*/  @!P0 LDG.E.U16 R210, desc[UR14][R138.64] ;  /* 0x0000000e8ad28981 */ /* 0x000126000c1e1500 */
[C---:B------:R-:W-:Y:S01]  /*3090*/  IMAD.WIDE R142, R91.reuse, 0x2, R128 ;  /* 0x000000025b8e7825 */ /* 0x040fe200078e0280 */
[----:B------:R1:W4:Y:S03]  /*30a0*/  @!P0 LDG.E.U16 R235, desc[UR14][R140.64] ;  /* 0x0000000e8ceb8981 */ /* 0x000326000c1e1500 */
[----:B------:R-:W-:Y:S01]  /*30b0*/  IMAD.WIDE R136, R91, 0x2, R134 ;  /* 0x000000025b887825 */ /* 0x000fe200078e0286 */
[----:B------:R1:W4:Y:S03]  /*30c0*/  @!P0 LDG.E.U16 R212, desc[UR14][R142.64] ;  /* 0x0000000e8ed48981 */ /* 0x000326000c1e1500 */
[----:B0-----:R-:W-:-:S02]  /*30d0*/  IMAD.MOV.U32 R138, RZ, RZ, R146 ;  /* 0x000000ffff8a7224 */ /* 0x001fc400078e0092 */
[----:B------:R-:W-:Y:S01]  /*30e0*/  IMAD.MOV.U32 R139, RZ, RZ, R147 ;  /* 0x000000ffff8b7224 */ /* 0x000fe200078e0093 */
[----:B------:R0:W4:Y:S01]  /*30f0*/  @!P0 LDG.E.U16 R208, desc[UR14][R136.64] ;  /* 0x0000000e88d08981 */ /* 0x000122000c1e1500 */
[----:B-1----:R-:W-:Y:S02]  /*3100*/  IMAD.MOV.U32 R140, RZ, RZ, R152 ;  /* 0x000000ffff8c7224 */ /* 0x002fe400078e0098 */
[----:B------:R-:W-:Y:S02]  /*3110*/  IMAD.MOV.U32 R141, RZ, RZ, R153 ;  /* 0x000000ffff8d7224 */ /* 0x000fe400078e0099 */
[----:B------:R-:W-:Y:S02]  /*3120*/  IMAD.MOV.U32 R142, RZ, RZ, R148 ;  /* 0x000000ffff8e7224 */ /* 0x000fe400078e0094 */
[----:B------:R-:W-:Y:S01]  /*3130*/  IMAD.MOV.U32 R143, RZ, RZ, R151 ;  /* 0x000000ffff8f7224 */ /* 0x000fe200078e0097 */
[----:B------:R-:W-:Y:S01]  /*3140*/  PRMT R216, RZ, 0x7610, R216 ;  /* 0x00007610ffd87816 */ /* 0x000fe200000000d8 */
[----:B------:R-:W-:Y:S01]  /*3150*/  IMAD.WIDE R152, R91, 0x2, R138 ;  /* 0x000000025b987825 */ /* 0x000fe200078e028a */
[----:B------:R-:W-:-:S02]  /*3160*/  PRMT R237, RZ, 0x7610, R237 ;  /* 0x00007610ffed7816 */ /* 0x000fc400000000ed */
[----:B------:R-:W-:Y:S01]  /*3170*/  PRMT R218, RZ, 0x7610, R218 ;  /* 0x00007610ffda7816 */ /* 0x000fe200000000da */
[----:B0-----:R-:W-:Y:S02]  /*3180*/  IMAD.MOV.U32 R136, RZ, RZ, R150 ;  /* 0x000000ffff887224 */ /* 0x001fe400078e0096 */
[----:B------:R-:W-:Y:S01]  /*3190*/  IMAD.MOV.U32 R137, RZ, RZ, R149 ;  /* 0x000000ffff897224 */ /* 0x000fe200078e0095 */
[----:B------:R-:W-:Y:S01]  /*31a0*/  PRMT R214, RZ, 0x7610, R214 ;  /* 0x00007610ffd67816 */ /* 0x000fe200000000d6 */
[C---:B------:R-:W-:Y:S01]  /*31b0*/  IMAD.WIDE R148, R91.reuse, 0x2, R142 ;  /* 0x000000025b947825 */ /* 0x040fe200078e028e */
[----:B------:R-:W-:Y:S01]  /*31c0*/  PRMT R220, RZ, 0x7610, R220 ;  /* 0x00007610ffdc7816 */ /* 0x000fe200000000dc */
[----:B------:R-:W4:Y:S02]  /*31d0*/  @!P0 LDG.E.U16 R218, desc[UR14][R152.64] ;  /* 0x0000000e98da8981 */ /* 0x000f24000c1e1500 */
[C---:B------:R-:W-:Y:S02]  /*31e0*/  IMAD.WIDE R150, R91.reuse, 0x2, R140 ;  /* 0x000000025b967825 */ /* 0x040fe400078e028c */
[----:B------:R0:W4:Y:S02]  /*31f0*/  @!P0 LDG.E.U16 R216, desc[UR14][R148.64] ;  /* 0x0000000e94d88981 */ /* 0x000124000c1e1500 */
[----:B------:R-:W-:-:S02]  /*3200*/  IMAD.WIDE R146, R91, 0x2, R144 ;  /* 0x000000025b927825 */ /* 0x000fc400078e0290 */
[----:B------:R1:W4:Y:S02]  /*3210*/  @!P0 LDG.E.U16 R237, desc[UR14][R150.64] ;  /* 0x0000000e96ed8981 */ /* 0x000324000c1e1500 */
[----:B------:R-:W-:Y:S02]  /*3220*/  IMAD.WIDE R158, R91, 0x2, R136 ;  /* 0x000000025b9e7825 */ /* 0x000fe400078e0288 */
[----:B------:R3:W4:Y:S02]  /*3230*/  @!P0 LDG.E.U16 R214, desc[UR14][R146.64] ;  /* 0x0000000e92d68981 */ /* 0x000724000c1e1500 */
[----:B0-----:R-:W-:Y:S02]  /*3240*/  IMAD.MOV.U32 R148, RZ, RZ, R170 ;  /* 0x000000ffff947224 */ /* 0x001fe400078e00aa */
[----:B------:R-:W-:Y:S01]  /*3250*/  IMAD.MOV.U32 R149, RZ, RZ, R171 ;  /* 0x000000ffff957224 */ /* 0x000fe200078e00ab */
[----:B------:R0:W4:Y:S01]  /*3260*/  @!P0 LDG.E.U16 R220, desc[UR14][R158.64] ;  /* 0x0000000e9edc8981 */ /* 0x000122000c1e1500 */
[----:B-1----:R-:W-:-:S02]  /*3270*/  IMAD.MOV.U32 R150, RZ, RZ, R154 ;  /* 0x000000ffff967224 */ /* 0x002fc400078e009a */
[----:B------:R-:W-:Y:S02]  /*3280*/  IMAD.MOV.U32 R151, RZ, RZ, R155 ;  /* 0x000000ffff977224 */ /* 0x000fe400078e009b */
[----:B------:R-:W-:Y:S02]  /*3290*/  IMAD.MOV.U32 R152, RZ, RZ, R156 ;  /* 0x000000ffff987224 */ /* 0x000fe400078e009c */
[----:B------:R-:W-:Y:S01]  /*32a0*/  IMAD.MOV.U32 R153, RZ, RZ, R157 ;  /* 0x000000ffff997224 */ /* 0x000fe200078e009d */
[----:B------:R-:W-:Y:S01]  /*32b0*/  PRMT R226, RZ, 0x7610, R226 ;  /* 0x00007610ffe27816 */ /* 0x000fe200000000e2 */
[--C-:B---3--:R-:W-:Y:S01]  /*32c0*/  IMAD.MOV.U32 R147, RZ, RZ, R239.reuse ;  /* 0x000000ffff937224 */ /* 0x108fe200078e00ef */
[----:B------:R-:W-:Y:S01]  /*32d0*/  PRMT R239, RZ, 0x7610, R239 ;  /* 0x00007610ffef7816 */ /* 0x000fe200000000ef */
[----:B------:R-:W-:Y:S01]  /*32e0*/  IMAD.WIDE R154, R91, 0x2, R152 ;  /* 0x000000025b9a7825 */ /* 0x000fe200078e0298 */
[----:B------:R-:W-:-:S03]  /*32f0*/  PRMT R228, RZ, 0x7610, R228 ;  /* 0x00007610ffe47816 */ /* 0x000fc600000000e4 */
[C---:B------:R-:W-:Y:S01]  /*3300*/  IMAD.WIDE R156, R91.reuse, 0x2, R150 ;  /* 0x000000025b9c7825 */ /* 0x040fe200078e0296 */
[----:B------:R1:W3:Y:S03]  /*3310*/  @!P0 LDG.E.U16 R239, desc[UR14][R154.64] ;  /* 0x0000000e9aef8981 */ /* 0x0002e6000c1e1500 */
[----:B0-----:R-:W-:Y:S01]  /*3320*/  IMAD.WIDE R158, R91, 0x2, R148 ;  /* 0x000000025b9e7825 */ /* 0x001fe200078e0294 */
[----:B------:R0:W3:Y:S03]  /*3330*/  @!P0 LDG.E.U16 R226, desc[UR14][R156.64] ;  /* 0x0000000e9ce28981 */ /* 0x0000e6000c1e1500 */
[----:B------:R-:W-:Y:S01]  /*3340*/  IMAD.MOV.U32 R146, RZ, RZ, R238 ;  /* 0x000000ffff927224 */ /* 0x000fe200078e00ee */
[----:B------:R0:W3:Y:S01]  /*3350*/  @!P0 LDG.E.U16 R228, desc[UR14][R158.64] ;  /* 0x0000000e9ee48981 */ /* 0x0000e2000c1e1500 */
[----:B-1----:R-:W-:-:S02]  /*3360*/  IMAD.MOV.U32 R154, RZ, RZ, R164 ;  /* 0x000000ffff9a7224 */ /* 0x002fc400078e00a4 */
[----:B------:R-:W-:Y:S02]  /*3370*/  IMAD.MOV.U32 R155, RZ, RZ, R165 ;  /* 0x000000ffff9b7224 */ /* 0x000fe400078e00a5 */
[----:B0-----:R-:W-:Y:S02]  /*3380*/  IMAD.MOV.U32 R156, RZ, RZ, R160 ;  /* 0x000000ffff9c7224 */ /* 0x001fe400078e00a0 */
[----:B------:R-:W-:Y:S02]  /*3390*/  IMAD.MOV.U32 R157, RZ, RZ, R161 ;  /* 0x000000ffff9d7224 */ /* 0x000fe400078e00a1 */
[----:B------:R-:W-:Y:S02]  /*33a0*/  IMAD.MOV.U32 R158, RZ, RZ, R162 ;  /* 0x000000ffff9e7224 */ /* 0x000fe400078e00a2 */
[----:B------:R-:W-:Y:S01]  /*33b0*/  IMAD.MOV.U32 R159, RZ, RZ, R163 ;  /* 0x000000ffff9f7224 */ /* 0x000fe200078e00a3 */
[----:B------:R-:W-:Y:S01]  /*33c0*/  PRMT R241, RZ, 0x7610, R241 ;  /* 0x00007610fff17816 */ /* 0x000fe200000000f1 */
[----:B------:R-:W-:Y:S01]  /*33d0*/  IMAD.WIDE R170, R91, 0x2, R146 ;  /* 0x000000025baa7825 */ /* 0x000fe200078e0292 */
[----:B------:R-:W-:-:S02]  /*33e0*/  PRMT R222, RZ, 0x7610, R222 ;  /* 0x00007610ffde7816 */ /* 0x000fc400000000de */
[----:B------:R-:W-:Y:S01]  /*33f0*/  PRMT R224, RZ, 0x7610, R224 ;  /* 0x00007610ffe07816 */ /* 0x000fe200000000e0 */
[C---:B------:R-:W-:Y:S01]  /*3400*/  IMAD.WIDE R160, R91.reuse, 0x2, R158 ;  /* 0x000000025ba07825 */ /* 0x040fe200078e029e */
[----:B------:R-:W-:Y:S01]  /*3410*/  PRMT R230, RZ, 0x7610, R230 ;  /* 0x00007610ffe67816 */ /* 0x000fe200000000e6 */
[----:B------:R-:W3:Y:S02]  /*3420*/  @!P0 LDG.E.U16 R241, desc[UR14][R170.64] ;  /* 0x0000000eaaf18981 */ /* 0x000ee4000c1e1500 */
[C---:B------:R-:W-:Y:S02]  /*3430*/  IMAD.WIDE R162, R91.reuse, 0x2, R156 ;  /* 0x000000025ba27825 */ /* 0x040fe400078e029c */
[----:B------:R-:W3:Y:S02]  /*3440*/  @!P0 LDG.E.U16 R222, desc[UR14][R160.64] ;  /* 0x0000000ea0de8981 */ /* 0x000ee4000c1e1500 */
[----:B------:R-:W-:Y:S02]  /*3450*/  IMAD.WIDE R164, R91, 0x2, R154 ;  /* 0x000000025ba47825 */ /* 0x000fe400078e029a */
[----:B------:R-:W3:Y:S04]  /*3460*/  @!P0 LDG.E.U16 R224, desc[UR14][R162.64] ;  /* 0x0000000ea2e08981 */ /* 0x000ee8000c1e1500 */
[----:B------:R-:W3:Y:S04]  /*3470*/  @!P0 LDG.E.U16 R230, desc[UR14][R164.64] ;  /* 0x0000000ea4e68981 */ /* 0x000ee8000c1e1500 */
[----:B------:R-:W-:Y:S04]  /*3480*/  STS.U16 [R4+UR12+0x400], R121 ;  /* 0x0004007904007988 */ /* 0x000fe8000800040c */
[----:B------:R-:W-:Y:S04]  /*3490*/  STS.U16 [R4+UR12+0x800], R123 ;  /* 0x0008007b04007988 */ /* 0x000fe8000800040c */
[----:B------:R-:W-:Y:S04]  /*34a0*/  STS.U16 [R4+UR12+0xc00], R19 ;  /* 0x000c001304007988 */ /* 0x000fe8000800040c */
[----:B-----5:R-:W-:Y:S04]  /*34b0*/  STS.U16 [R4+UR12+0x1000], R15 ;  /* 0x0010000f04007988 */ /* 0x020fe8000800040c */
[----:B------:R-:W-:Y:S04]  /*34c0*/  STS.U16 [R4+UR12+0x1400], R17 ;  /* 0x0014001104007988 */ /* 0x000fe8000800040c */
[----:B------:R-:W-:Y:S04]  /*34d0*/  STS.U16 [R4+UR12+0x1800], R233 ;  /* 0x001800e904007988 */ /* 0x000fe8000800040c */
[----:B------:R-:W-:Y:S04]  /*34e0*/  STS.U16 [R4+UR12+0x1c00], R231 ;  /* 0x001c00e704007988 */ /* 0x000fe8000800040c */
[----:B--2---:R-:W-:Y:S04]  /*34f0*/  STS.U16 [R4+UR12], R119 ;  /* 0x0000007704007988 */ /* 0x004fe8000800040c */
[----:B------:R-:W-:Y:S04]  /*3500*/  STS.U16 [R68+UR12+0x480], R227 ;  /* 0x000480e344007988 */ /* 0x000fe8000800040c */
        /* <DEDUP_REMOVED lines=55> */
[----:B----4-:R-:W-:Y:S04]  /*3880*/  STS.U16 [R5+UR12+0x4000], R208 ;  /* 0x004000d005007988 */ /* 0x010fe8000800040c */
[----:B------:R-:W-:Y:S04]  /*3890*/  STS.U16 [R5+UR12+0x4400], R214 ;  /* 0x004400d605007988 */ /* 0x000fe8000800040c */
[----:B------:R-:W-:Y:S04]  /*38a0*/  STS.U16 [R5+UR12+0x4800], R218 ;  /* 0x004800da05007988 */ /* 0x000fe8000800040c */
[----:B---3--:R-:W-:Y:S04]  /*38b0*/  STS.U16 [R5+UR12+0x4c00], R226 ;  /* 0x004c00e205007988 */ /* 0x008fe8000800040c */
[----:B------:R-:W-:Y:S04]  /*38c0*/  STS.U16 [R61+UR12+0x4100], R210 ;  /* 0x004100d23d007988 */ /* 0x000fe8000800040c */
[----:B------:R-:W-:Y:S04]  /*38d0*/  STS.U16 [R61+UR12+0x4500], R216 ;  /* 0x004500d83d007988 */ /* 0x000fe8000800040c */
[----:B------:R-:W-:Y:S04]  /*38e0*/  STS.U16 [R61+UR12+0x4900], R220 ;  /* 0x004900dc3d007988 */ /* 0x000fe8000800040c */
[----:B------:R-:W-:Y:S04]  /*38f0*/  STS.U16 [R61+UR12+0x4d00], R228 ;  /* 0x004d00e43d007988 */ /* 0x000fe8000800040c */
[----:B------:R-:W-:Y:S04]  /*3900*/  STS.U16 [R60+UR12+0x4200], R235 ;  /* 0x004200eb3c007988 */ /* 0x000fe8000800040c */
[----:B------:R-:W-:Y:S04]  /*3910*/  STS.U16 [R60+UR12+0x4600], R237 ;  /* 0x004600ed3c007988 */ /* 0x000fe8000800040c */
[----:B------:R0:W-:Y:S04]  /*3920*/  STS.U16 [R60+UR12+0x4a00], R239 ;  /* 0x004a00ef3c007988 */ /* 0x0001e8000800040c */
[----:B------:R1:W-:Y:S04]  /*3930*/  STS.U16 [R60+UR12+0x4e00], R241 ;  /* 0x004e00f13c007988 */ /* 0x0003e8000800040c */
[----:B------:R1:W-:Y:S04]  /*3940*/  STS.U16 [R59+UR12+0x4300], R212 ;  /* 0x004300d43b007988 */ /* 0x0003e8000800040c */
[----:B------:R1:W-:Y:S04]  /*3950*/  STS.U16 [R59+UR12+0x4700], R222 ;  /* 0x004700de3b007988 */ /* 0x0003e8000800040c */
[----:B------:R1:W-:Y:S04]  /*3960*/  STS.U16 [R59+UR12+0x4b00], R224 ;  /* 0x004b00e03b007988 */ /* 0x0003e8000800040c */
[----:B------:R1:W-:Y:S01]  /*3970*/  STS.U16 [R59+UR12+0x4f00], R230 ;  /* 0x004f00e63b007988 */ /* 0x0003e2000800040c */
[----:B------:R2:W-:Y:S06]  /*3980*/  MEMBAR.ALL.CTA ;  /* 0x0000000000007992 */ /* 0x0005ec0000008000 */
[----:B--2---:R-:W2:Y:S02]  /*3990*/  FENCE.VIEW.ASYNC.S ;  /* 0x00000000000073c6 */ /* 0x004ea40000000000 */
[----:B--2---:R-:W-:Y:S06]  /*39a0*/  BAR.SYNC.DEFER_BLOCKING 0x0 ;  /* 0x0000000000007b1d */ /* 0x004fec0000010000 */
[----:B------:R-:W-:Y:S01]  /*39b0*/  UMOV UR4, UR13 ;  /* 0x0000000d00047c82 */ /* 0x000fe20008000000 */
[----:B------:R-:W-:Y:S01]  /*39c0*/  UMOV UR5, 0x40000040 ;  /* 0x4000004000057882 */ /* 0x000fe20000000000 */
[----:B------:R-:W-:-:S06]  /*39d0*/  WARPGROUP.ARRIVE ;  /* 0x00000000000079c5 */ /* 0x000fcc0000000000 */
[----:B------:R-:W-:Y:S04]  /*39e0*/  HGMMA.64x32x16.F32.BF16 R40, gdesc[UR4].tnspA, R40 ;  /* 0x20600000042879f0 */ /* 0x000fe80008701828 */
[----:B------:R-:W-:Y:S01]  /*39f0*/  HGMMA.64x32x16.F32.BF16 R40, gdesc[UR8].tnspA, R40 ;  /* 0x20600000082879f0 */ /* 0x000fe20008701828 */
[----:B------:R-:W-:-:S03]  /*3a00*/  UMOV UR26, UR6 ;  /* 0x00000006001a7c82 */ /* 0x000fc60008000000 */
[----:B------:R-:W-:Y:S01]  /*3a10*/  HGMMA.64x32x16.F32.BF16 R40, gdesc[UR16].tnspA, R40 ;  /* 0x20600000102879f0 */ /* 0x000fe20008701828 */
[----:B------:R-:W-:-:S03]  /*3a20*/  UMOV UR27, UR7 ;  /* 0x00000007001b7c82 */ /* 0x000fc60008000000 */
[----:B------:R-:W-:Y:S04]  /*3a30*/  HGMMA.64x32x16.F32.BF16 R40, gdesc[UR20].tnspA, R40 ;  /* 0x20600000142879f0 */ /* 0x000fe80008701828 */
[----:B------:R-:W-:Y:S01]  /*3a40*/  HGMMA.64x32x16.F32.BF16 R24, gdesc[UR24].tnspA, R24 ;  /* 0x20600000181879f0 */ /* 0x000fe20008701818 */
[----:B------:R-:W-:Y:S01]  /*3a50*/  UMOV UR30, UR10 ;  /* 0x0000000a001e7c82 */ /* 0x000fe20008000000 */
[----:B------:R-:W-:Y:S02]  /*3a60*/  UMOV UR31, UR11 ;  /* 0x0000000b001f7c82 */ /* 0x000fe40008000000 */
[----:B------:R-:W-:Y:S01]  /*3a70*/  HGMMA.64x32x16.F32.BF16 R24, gdesc[UR28].tnspA, R24 ;  /* 0x206000001c1879f0 */ /* 0x000fe20008701818 */
[----:B------:R-:W-:Y:S01]  /*3a80*/  UMOV UR34, UR18 ;  /* 0x0000001200227c82 */ /* 0x000fe20008000000 */
[----:B------:R-:W-:-:S02]  /*3a90*/  UMOV UR35, UR19 ;  /* 0x0000001300237c82 */ /* 0x000fc40008000000 */
[----:B------:R-:W-:Y:S01]  /*3aa0*/  HGMMA.64x32x16.F32.BF16 R24, gdesc[UR32].tnspA, R24 ;  /* 0x20600000201879f0 */ /* 0x000fe20008701818 */
[----:B------:R-:W-:Y:S01]  /*3ab0*/  UMOV UR38, UR22 ;  /* 0x0000001600267c82 */ /* 0x000fe20008000000 */
[----:B------:R-:W-:Y:S01]  /*3ac0*/  UMOV UR39, UR23 ;  /* 0x0000001700277c82 */ /* 0x000fe20008000000 */
[----:B------:R-:W-:-:S05]  /*3ad0*/  VIADD R56, R56, 0xffffffff ;  /* 0xffffffff38387836 */ /* 0x000fca0000000000 */
[----:B------:R-:W-:Y:S01]  /*3ae0*/  ISETP.NE.U32.AND P0, PT, R56, RZ, PT ;  /* 0x000000ff3800720c */ /* 0x000fe20003f05070 */
[----:B------:R-:W-:Y:S01]  /*3af0*/  HGMMA.64x32x16.F32.BF16 R24, gdesc[UR36].tnspA, R24, gsb0 ;  /* 0x20600000241879f0 */ /* 0x000fe20008001818 */
[----:B------:R-:W-:-:S04]  /*3b00*/  IMAD.WIDE R170, R92, 0x2, R148 ;  /* 0x000000025caa7825 */ /* 0x000fc800078e0294 */
[----:B------:R-:W-:-:S04]  /*3b10*/  IMAD.WIDE R148, R92, 0x2, R136 ;  /* 0x000000025c947825 */ /* 0x000fc800078e0288 */
[----:B------:R-:W-:-:S04]  /*3b20*/  IMAD.WIDE R142, R92, 0x2, R142 ;  /* 0x000000025c8e7825 */ /* 0x000fc800078e028e */
[----:B------:R-:W-:-:S04]  /*3b30*/  IMAD.WIDE R164, R92, 0x2, R154 ;  /* 0x000000025ca47825 */ /* 0x000fc800078e029a */
[----:B------:R-:W-:-:S04]  /*3b40*/  IMAD.WIDE R154, R92, 0x2, R150 ;  /* 0x000000025c9a7825 */ /* 0x000fc800078e0296 */
[----:B------:R-:W-:-:S04]  /*3b50*/  IMAD.WIDE R160, R92, 0x2, R156 ;  /* 0x000000025ca07825 */ /* 0x000fc800078e029c */
[----:B------:R-:W-:-:S04]  /*3b60*/  IMAD.WIDE R156, R92, 0x2, R152 ;  /* 0x000000025c9c7825 */ /* 0x000fc800078e0298 */
[----:B------:R-:W-:Y:S02]  /*3b70*/  IMAD.MOV.U32 R150, RZ, RZ, R148 ;  /* 0x000000ffff967224 */ /* 0x000fe400078e0094 */
[----:B0-----:R-:W-:-:S04]  /*3b80*/  IMAD.WIDE R238, R92, 0x2, R146 ;  /* 0x000000025cee7825 */ /* 0x001fc800078e0292 */
[----:B------:R-:W-:-:S04]  /*3b90*/  IMAD.WIDE R162, R92, 0x2, R158 ;  /* 0x000000025ca27825 */ /* 0x000fc800078e029e */
[----:B------:R-:W-:-:S04]  /*3ba0*/  IMAD.WIDE R152, R92, 0x2, R140 ;  /* 0x000000025c987825 */ /* 0x000fc800078e028c */
[----:B------:R-:W-:Y:S02]  /*3bb0*/  IMAD.MOV.U32 R148, RZ, RZ, R142 ;  /* 0x000000ffff947224 */ /* 0x000fe400078e008e */
[----:B------:R-:W-:Y:S02]  /*3bc0*/  IMAD.MOV.U32 R151, RZ, RZ, R143 ;  /* 0x000000ffff977224 */ /* 0x000fe400078e008f */
[----:B------:R-:W-:-:S04]  /*3bd0*/  IMAD.WIDE R146, R92, 0x2, R138 ;  /* 0x000000025c927825 */ /* 0x000fc800078e028a */
[----:B------:R-:W-:-:S04]  /*3be0*/  IMAD.WIDE R144, R92, 0x2, R144 ;  /* 0x000000025c907825 */ /* 0x000fc800078e0290 */
[----:B------:R-:W-:Y:S01]  /*3bf0*/  IMAD.WIDE R158, R92, 0x2, R128 ;  /* 0x000000025c9e7825 */ /* 0x000fe200078e0280 */
[----:B------:R-:W-:-:S03]  /*3c00*/  WARPGROUP.DEPBAR.LE gsb0, 0x0 ;  /* 0x00008000000079c5 */ /* 0x000fc60000010000 */
[----:B------:R-:W-:-:S04]  /*3c10*/  IMAD.WIDE R140, R92, 0x2, R130 ;  /* 0x000000025c8c7825 */ /* 0x000fc800078e0282 */
[----:B------:R-:W-:-:S04]  /*3c20*/  IMAD.WIDE R142, R92, 0x2, R132 ;  /* 0x000000025c8e7825 */ /* 0x000fc800078e0284 */
[----:B------:R-:W-:-:S04]  /*3c30*/  IMAD.WIDE R136, R92, 0x2, R134 ;  /* 0x000000025c887825 */ /* 0x000fc800078e0286 */
[----:B------:R-:W-:-:S04]  /*3c40*/  IMAD.WIDE R126, R93, 0x2, R126 ;  /* 0x000000025d7e7825 */ /* 0x000fc800078e027e */
[----:B------:R-:W-:Y:S01]  /*3c50*/  VIADD R8, R8, 0xffffffc0 ;  /* 0xffffffc008087836 */ /* 0x000fe20000000000 */
[----:B-1----:R-:W-:Y:S06]  /*3c60*/  @P0 BRA `(.L_x_1) ;  /* 0xffffffe000c40947 */ /* 0x002fec000383ffff */
[----:B------:R-:W-:Y:S02]  /*3c70*/  F2FP.BF16.F32.PACK_AB R39, R39, R38 ;  /* 0x000000262727723e */ /* 0x000fe400000010ff */
[----:B------:R-:W-:Y:S02]  /*3c80*/  F2FP.BF16.F32.PACK_AB R35, R35, R34 ;  /* 0x000000222323723e */ /* 0x000fe400000010ff */
[----:B------:R-:W-:Y:S02]  /*3c90*/  F2FP.BF16.F32.PACK_AB R31, R31, R30 ;  /* 0x0000001e1f1f723e */ /* 0x000fe400000010ff */
[----:B------:R-:W-:Y:S02]  /*3ca0*/  F2FP.BF16.F32.PACK_AB R27, R27, R26 ;  /* 0x0000001a1b1b723e */ /* 0x000fe400000010ff */
[----:B------:R-:W-:Y:S02]  /*3cb0*/  F2FP.BF16.F32.PACK_AB R38, R37, R36 ;  /* 0x000000242526723e */ /* 0x000fe400000010ff */
[----:B------:R-:W-:-:S02]  /*3cc0*/  F2FP.BF16.F32.PACK_AB R34, R33, R32 ;  /* 0x000000202122723e */ /* 0x000fc400000010ff */
        /* <DEDUP_REMOVED lines=9> */
[----:B------:R-:W-:-:S07]  /*3d60*/  F2FP.BF16.F32.PACK_AB R24, R41, R40 ;  /* 0x000000282918723e */ /* 0x000fce00000010ff */
.L_x_0:
[----:B------:R-:W0:Y:S01]  /*3d70*/  S2R R7, SR_TID.X ;  /* 0x0000000000077919 */ /* 0x000e220000002100 */
[----:B------:R-:W-:Y:S01]  /*3d80*/  ULDC.64 UR6, c[0x0][0x228] ;  /* 0x00008a0000067ab9 */ /* 0x000fe20000000a00 */
[----:B------:R-:W-:Y:S01]  /*3d90*/  ULDC UR4, c[0x0][0x244] ;  /* 0x0000910000047ab9 */ /* 0x000fe20000000800 */
[----:B------:R-:W-:Y:S01]  /*3da0*/  BAR.SYNC.DEFER_BLOCKING 0x0 ;  /* 0x0000000000007b1d */ /* 0x000fe20000010000 */
[C---:B------:R-:W-:Y:S01]  /*3db0*/  ISETP.GE.AND P0, PT, R0.reuse, UR6, PT ;  /* 0x0000000600007c0c */ /* 0x040fe2000bf06270 */
[----:B------:R-:W-:-:S04]  /*3dc0*/  IMAD R0, R0, UR4, RZ ;  /* 0x0000000400007c24 */ /* 0x000fc8000f8e02ff */
[----:B------:R-:W-:Y:S01]  /*3dd0*/  ULDC.64 UR4, c[0x0][0x220] ;  /* 0x0000880000047ab9 */ /* 0x000fe20000000a00 */
[----:B------:R-:W-:Y:S01]  /*3de0*/  ULDC UR6, c[0x0][0x248] ;  /* 0x0000920000067ab9 */ /* 0x000fe20000000800 */
[C---:B0-----:R-:W-:Y:S01]  /*3df0*/  IMAD.SHL.U32 R3, R7.reuse, 0x10, RZ ;  /* 0x0000001007037824 */ /* 0x041fe200078e00ff */
[C---:B------:R-:W-:Y:S01]  /*3e00*/  LOP3.LUT R20, R7.reuse, 0x7f, RZ, 0xc0, !PT ;  /* 0x0000007f07147812 */ /* 0x040fe200078ec0ff */
[C---:B------:R-:W-:Y:S02]  /*3e10*/  IMAD.SHL.U32 R5, R7.reuse, 0x40, RZ ;  /* 0x0000004007057824 */ /* 0x040fe400078e00ff */
[----:B------:R-:W-:Y:S01]  /*3e20*/  IMAD.SHL.U32 R4, R7, 0x8, RZ ;  /* 0x0000000807047824 */ /* 0x000fe200078e00ff */
[----:B------:R-:W-:Y:S02]  /*3e30*/  LOP3.LUT R3, R3, 0xf0, RZ, 0xc0, !PT ;  /* 0x000000f003037812 */ /* 0x000fe400078ec0ff */
[----:B------:R-:W-:Y:S01]  /*3e40*/  LOP3.LUT R6, R5, 0x400, RZ, 0xc0, !PT ;  /* 0x0000040005067812 */ /* 0x000fe200078ec0ff */
[----:B------:R-:W-:Y:S01]  /*3e50*/  VIADD R5, R2, 0x2 ;  /* 0x0000000202057836 */ /* 0x000fe20000000000 */
[----:B------:R-:W-:-:S02]  /*3e60*/  LOP3.LUT R4, R4, 0x300, RZ, 0xc0, !PT ;  /* 0x0000030004047812 */ /* 0x000fc400078ec0ff */
[----:B------:R-:W-:Y:S02]  /*3e70*/  IADD3 R3, R6, UR12, R3 ;  /* 0x0000000c06037c10 */ /* 0x000fe4000fffe003 */
[----:B------:R-:W-:Y:S02]  /*3e80*/  LEA R20, R20, UR12, 0x4 ;  /* 0x0000000c14147c11 */ /* 0x000fe4000f8e20ff */
[----:B------:R-:W-:Y:S01]  /*3e90*/  ISETP.LT.AND P4, PT, R5, UR7, !P0 ;  /* 0x0000000705007c0c */ /* 0x000fe2000c781270 */
[----:B------:R-:W-:Y:S02]  /*3ea0*/  IMAD.IADD R18, R4, 0x1, R3 ;  /* 0x0000000104127824 */ /* 0x000fe400078e0203 */
[C---:B------:R-:W-:Y:S02]  /*3eb0*/  VIADD R4, R2.reuse, 0x3 ;  /* 0x0000000302047836 */ /* 0x040fe40000000000 */
[----:B------:R-:W-:Y:S01]  /*3ec0*/  VIADD R3, R2, 0x1 ;  /* 0x0000000102037836 */ /* 0x000fe20000000000 */
[----:B------:R0:W-:Y:S01]  /*3ed0*/  STSM.16.M88.4 [R18], R24 ;  /* 0x0000001812007844 */ /* 0x0001e20000000200 */
[----:B------:R-:W-:Y:S01]  /*3ee0*/  BAR.SYNC.DEFER_BLOCKING 0x0 ;  /* 0x0000000000007b1d */ /* 0x000fe20000010000 */
[----:B------:R-:W-:-:S02]  /*3ef0*/  ISETP.LT.AND P3, PT, R4, UR7, !P0 ;  /* 0x0000000704007c0c */ /* 0x000fc4000c761270 */
[----:B------:R-:W-:Y:S01]  /*3f00*/  ISETP.LT.AND P5, PT, R3, UR7, !P0 ;  /* 0x0000000703007c0c */ /* 0x000fe2000c7a1270 */
[----:B------:R-:W-:-:S05]  /*3f10*/  VIADD R3, R2, 0x4 ;  /* 0x0000000402037836 */ /* 0x000fca0000000000 */
[----:B------:R-:W-:Y:S01]  /*3f20*/  ISETP.LT.AND P2, PT, R3, UR7, !P0 ;  /* 0x0000000703007c0c */ /* 0x000fe2000c741270 */
[----:B------:R-:W-:Y:S01]  /*3f30*/  IMAD R3, R2, UR6, RZ ;  /* 0x0000000602037c24 */ /* 0x000fe2000f8e02ff */
[----:B0-----:R-:W-:-:S03]  /*3f40*/  LEA R24, P1, R0, UR4, 0x1 ;  /* 0x0000000400187c11 */ /* 0x001fc6000f8208ff */
[C---:B------:R-:W-:Y:S01]  /*3f50*/  VIADD R15, R3.reuse, UR6 ;  /* 0x00000006030f7c36 */ /* 0x040fe20008000000 */
[----:B------:R-:W-:Y:S01]  /*3f60*/  LEA.HI.X.SX32 R26, R0, UR5, 0x1, P1 ;  /* 0x00000005001a7c11 */ /* 0x000fe200088f0eff */
[C---:B------:R-:W-:Y:S01]  /*3f70*/  VIADD R0, R2.reuse, 0x5 ;  /* 0x0000000502007836 */ /* 0x040fe20000000000 */
[----:B------:R-:W-:Y:S02]  /*3f80*/  ISETP.LT.AND P1, PT, R2, UR7, !P0 ;  /* 0x0000000702007c0c */ /* 0x000fe4000c721270 */
[C---:B------:R-:W-:Y:S01]  /*3f90*/  LEA R12, P6, R3.reuse, R24, 0x1 ;  /* 0x00000018030c7211 */ /* 0x040fe200078c08ff */
[----:B------:R-:W0:Y:S03]  /*3fa0*/  LDS.128 R40, [R20] ;  /* 0x0000000014287984 */ /* 0x000e260000000c00 */
[----:B------:R-:W-:Y:S01]  /*3fb0*/  LEA.HI.X.SX32 R13, R3, R26, 0x1, P6 ;  /* 0x0000001a030d7211 */ /* 0x000fe200030f0eff */
[C---:B------:R-:W-:Y:S01]  /*3fc0*/  VIADD R3, R15.reuse, UR6 ;  /* 0x000000060f037c36 */ /* 0x040fe20008000000 */
[----:B------:R-:W-:Y:S01]  /*3fd0*/  BAR.SYNC.DEFER_BLOCKING 0x0 ;  /* 0x0000000000007b1d */ /* 0x000fe20000010000 */
[----:B------:R-:W-:-:S04]  /*3fe0*/  LEA R14, P6, R15, R24, 0x1 ;  /* 0x000000180f0e7211 */ /* 0x000fc800078c08ff */
[----:B------:R-:W-:Y:S02]  /*3ff0*/  LEA.HI.X.SX32 R15, R15, R26, 0x1, P6 ;  /* 0x0000001a0f0f7211 */ /* 0x000fe400030f0eff */
[----:B------:R-:W-:-:S04]  /*4000*/  LEA R16, P6, R3, R24, 0x1 ;  /* 0x0000001803107211 */ /* 0x000fc800078c08ff */
[C---:B------:R-:W-:Y:S01]  /*4010*/  LEA.HI.X.SX32 R17, R3.reuse, R26, 0x1, P6 ;  /* 0x0000001a03117211 */ /* 0x040fe200030f0eff */
[----:B------:R-:W-:Y:S01]  /*4020*/  STSM.16.M88.4 [R18], R28 ;  /* 0x0000001c12007844 */ /* 0x000fe20000000200 */
[----:B------:R-:W-:Y:S06]  /*4030*/  BAR.SYNC.DEFER_BLOCKING 0x0 ;  /* 0x0000000000007b1d */ /* 0x000fec0000010000 */
[----:B------:R-:W1:Y:S02]  /*4040*/  LDS.128 R8, [R20] ;  /* 0x0000000014087984 */ /* 0x000e640000000c00 */
[----:B------:R-:W-:Y:S06]  /*4050*/  BAR.SYNC.DEFER_BLOCKING 0x0 ;  /* 0x0000000000007b1d */ /* 0x000fec0000010000 */
[----:B------:R-:W-:Y:S02]  /*4060*/  STSM.16.M88.4 [R18], R32 ;  /* 0x0000002012007844 */ /* 0x000fe40000000200 */
[----:B------:R-:W-:Y:S06]  /*4070*/  BAR.SYNC.DEFER_BLOCKING 0x0 ;  /* 0x0000000000007b1d */ /* 0x000fec0000010000 */
[----:B------:R-:W2:Y:S02]  /*4080*/  LDS.128 R4, [R20] ;  /* 0x0000000014047984 */ /* 0x000ea40000000c00 */
[----:B------:R-:W-:Y:S06]  /*4090*/  BAR.SYNC.DEFER_BLOCKING 0x0 ;  /* 0x0000000000007b1d */ /* 0x000fec0000010000 */
[----:B------:R3:W-:Y:S02]  /*40a0*/  STSM.16.M88.4 [R18], R36 ;  /* 0x0000002412007844 */ /* 0x0007e40000000200 */
[----:B------:R-:W-:Y:S01]  /*40b0*/  BAR.SYNC.DEFER_BLOCKING 0x0 ;  /* 0x0000000000007b1d */ /* 0x000fe20000010000 */
[----:B---3--:R-:W-:-:S04]  /*40c0*/  VIADD R18, R3, UR6 ;  /* 0x0000000603127c36 */ /* 0x008fc80008000000 */
[----:B------:R-:W-:Y:S01]  /*40d0*/  VIADD R3, R18, UR6 ;  /* 0x0000000612037c36 */ /* 0x000fe20008000000 */
[----:B0-----:R0:W-:Y:S01]  /*40e0*/  @P1 STG.E.U16 desc[UR14][R12.64], R40 ;  /* 0x000000280c001986 */ /* 0x0011e2000c10150e */
[----:B------:R-:W-:Y:S01]  /*40f0*/  ISETP.LT.AND P1, PT, R0, UR7, !P0 ;  /* 0x0000000700007c0c */ /* 0x000fe2000c721270 */
[----:B------:R-:W-:Y:S02]  /*4100*/  VIADD R0, R2, 0x6 ;  /* 0x0000000602007836 */ /* 0x000fe40000000000 */
[----:B------:R-:W3:Y:S01]  /*4110*/  LDS.128 R20, [R20] ;  /* 0x0000000014147984 */ /* 0x000ee20000000c00 */
[----:B0-----:R-:W-:Y:S02]  /*4120*/  PRMT R13, R40, 0x7632, R13 ;  /* 0x00007632280d7816 */ /* 0x001fe4000000000d */
[----:B------:R-:W-:-:S03]  /*4130*/  LEA R12, P6, R18, R24, 0x1 ;  /* 0x00000018120c7211 */ /* 0x000fc600078c08ff */
[----:B------:R0:W-:Y:S01]  /*4140*/  @P5 STG.E.U16 desc[UR14][R14.64], R13 ;  /* 0x0000000d0e005986 */ /* 0x0001e2000c10150e */
[----:B------:R-:W-:Y:S01]  /*4150*/  ISETP.LT.AND P5, PT, R0, UR7, !P0 ;  /* 0x0000000700007c0c */ /* 0x000fe2000c7a1270 */
[----:B------:R-:W-:Y:S02]  /*4160*/  VIADD R0, R2, 0x7 ;  /* 0x0000000702007836 */ /* 0x000fe40000000000 */
[----:B------:R4:W-:Y:S03]  /*4170*/  @P4 STG.E.U16 desc[UR14][R16.64], R41 ;  /* 0x0000002910004986 */ /* 0x0009e6000c10150e */
[----:B------:R-:W-:Y:S01]  /*4180*/  ISETP.LT.AND P4, PT, R0, UR7, !P0 ;  /* 0x0000000700007c0c */ /* 0x000fe2000c781270 */
[----:B------:R-:W-:Y:S01]  /*4190*/  VIADD R0, R2, 0x8 ;  /* 0x0000000802007836 */ /* 0x000fe20000000000 */
[----:B0-----:R-:W-:Y:S01]  /*41a0*/  LEA.HI.X.SX32 R13, R18, R26, 0x1, P6 ;  /* 0x0000001a120d7211 */ /* 0x001fe200030f0eff */
[C---:B------:R-:W-:Y:S01]  /*41b0*/  VIADD R15, R3.reuse, UR6 ;  /* 0x00000006030f7c36 */ /* 0x040fe20008000000 */
[----:B------:R-:W-:-:S02]  /*41c0*/  LEA R18, P6, R3, R24, 0x1 ;  /* 0x0000001803127211 */ /* 0x000fc400078c08ff */
[----:B----4-:R-:W-:Y:S02]  /*41d0*/  PRMT R17, R41, 0x7632, R17 ;  /* 0x0000763229117816 */ /* 0x010fe40000000011 */
[----:B------:R-:W-:Y:S01]  /*41e0*/  LEA.HI.X.SX32 R19, R3, R26, 0x1, P6 ;  /* 0x0000001a03137211 */ /* 0x000fe200030f0eff */
[C---:B------:R-:W-:Y:S01]  /*41f0*/  VIADD R3, R15.reuse, UR6 ;  /* 0x000000060f037c36 */ /* 0x040fe20008000000 */
[C---:B------:R-:W-:Y:S01]  /*4200*/  LEA R14, P6, R15.reuse, R24, 0x1 ;  /* 0x000000180f0e7211 */ /* 0x040fe200078c08ff */
[----:B------:R0:W-:Y:S01]  /*4210*/  @P3 STG.E.U16 desc[UR14][R12.64], R17 ;  /* 0x000000110c003986 */ /* 0x0001e2000c10150e */
[----:B------:R-:W-:Y:S01]  /*4220*/  ISETP.LT.AND P3, PT, R0, UR7, !P0 ;  /* 0x0000000700007c0c */ /* 0x000fe2000c761270 */
[----:B------:R-:W-:Y:S01]  /*4230*/  VIADD R0, R2, 0x9 ;  /* 0x0000000902007836 */ /* 0x000fe20000000000 */
[----:B------:R-:W-:Y:S01]  /*4240*/  LEA.HI.X.SX32 R15, R15, R26, 0x1, P6 ;  /* 0x0000001a0f0f7211 */ /* 0x000fe200030f0eff */
[----:B------:R4:W-:Y:S01]  /*4250*/  @P2 STG.E.U16 desc[UR14][R18.64], R42 ;  /* 0x0000002a12002986 */ /* 0x0009e2000c10150e */
[----:B------:R-:W-:-:S02]  /*4260*/  LEA R16, P6, R3, R24, 0x1 ;  /* 0x0000001803107211 */ /* 0x000fc400078c08ff */
[----:B------:R-:W-:Y:S01]  /*4270*/  ISETP.LT.AND P2, PT, R0, UR7, !P0 ;  /* 0x0000000700007c0c */ /* 0x000fe2000c741270 */
[----:B------:R-:W-:Y:S02]  /*4280*/  VIADD R0, R2, 0xa ;  /* 0x0000000a02007836 */ /* 0x000fe40000000000 */
[C---:B0-----:R-:W-:Y:S01]  /*4290*/  VIADD R13, R3.reuse, UR6 ;  /* 0x00000006030d7c36 */ /* 0x041fe20008000000 */
[----:B------:R-:W-:Y:S02]  /*42a0*/  LEA.HI.X.SX32 R17, R3, R26, 0x1, P6 ;  /* 0x0000001a03117211 */ /* 0x000fe400030f0eff */
[----:B----4-:R-:W-:Y:S01]  /*42b0*/  PRMT R19, R42, 0x7632, R19 ;  /* 0x000076322a137816 */ /* 0x010fe20000000013 */
[C---:B------:R-:W-:Y:S01]  /*42c0*/  VIADD R3, R13.reuse, UR6 ;  /* 0x000000060d037c36 */ /* 0x040fe20008000000 */
[----:B------:R-:W-:-:S03]  /*42d0*/  LEA R12, P6, R13, R24, 0x1 ;  /* 0x000000180d0c7211 */ /* 0x000fc600078c08ff */
[----:B------:R0:W-:Y:S01]  /*42e0*/  @P1 STG.E.U16 desc[UR14][R14.64], R19 ;  /* 0x000000130e001986 */ /* 0x0001e2000c10150e */
[----:B------:R-:W-:Y:S01]  /*42f0*/  ISETP.LT.AND P1, PT, R0, UR7, !P0 ;  /* 0x0000000700007c0c */ /* 0x000fe2000c721270 */
[----:B------:R-:W-:Y:S01]  /*4300*/  VIADD R0, R2, 0xb ;  /* 0x0000000b02007836 */ /* 0x000fe20000000000 */
[----:B------:R-:W-:Y:S01]  /*4310*/  LEA.HI.X.SX32 R13, R13, R26, 0x1, P6 ;  /* 0x0000001a0d0d7211 */ /* 0x000fe200030f0eff */
[----:B------:R4:W-:Y:S01]  /*4320*/  @P5 STG.E.U16 desc[UR14][R16.64], R43 ;  /* 0x0000002b10005986 */ /* 0x0009e2000c10150e */
[C---:B------:R-:W-:Y:S02]  /*4330*/  LEA R18, P6, R3.reuse, R24, 0x1 ;  /* 0x0000001803127211 */ /* 0x040fe400078c08ff */
[----:B------:R-:W-:Y:S01]  /*4340*/  ISETP.LT.AND P5, PT, R0, UR7, !P0 ;  /* 0x0000000700007c0c */ /* 0x000fe2000c7a1270 */
[----:B------:R-:W-:Y:S02]  /*4350*/  VIADD R0, R2, 0xc ;  /* 0x0000000c02007836 */ /* 0x000fe40000000000 */
[C---:B0-----:R-:W-:Y:S01]  /*4360*/  VIADD R15, R3.reuse, UR6 ;  /* 0x00000006030f7c36 */ /* 0x041fe20008000000 */
[----:B------:R-:W-:-:S02]  /*4370*/  LEA.HI.X.SX32 R19, R3, R26, 0x1, P6 ;  /* 0x0000001a03137211 */ /* 0x000fc400030f0eff */
[----:B----4-:R-:W-:Y:S01]  /*4380*/  PRMT R17, R43, 0x7632, R17 ;  /* 0x000076322b117816 */ /* 0x010fe20000000011 */
[C---:B------:R-:W-:Y:S01]  /*4390*/  VIADD R3, R15.reuse, UR6 ;  /* 0x000000060f037c36 */ /* 0x040fe20008000000 */
[----:B------:R-:W-:-:S03]  /*43a0*/  LEA R14, P6, R15, R24, 0x1 ;  /* 0x000000180f0e7211 */ /* 0x000fc600078c08ff */
[----:B------:R0:W-:Y:S01]  /*43b0*/  @P4 STG.E.U16 desc[UR14][R12.64], R17 ;  /* 0x000000110c004986 */ /* 0x0001e2000c10150e */
[----:B------:R-:W-:Y:S01]  /*43c0*/  ISETP.LT.AND P4, PT, R0, UR7, !P0 ;  /* 0x0000000700007c0c */ /* 0x000fe2000c781270 */
[----:B------:R-:W-:Y:S01]  /*43d0*/  VIADD R0, R2, 0xd ;  /* 0x0000000d02007836 */ /* 0x000fe20000000000 */
[----:B------:R-:W-:Y:S01]  /*43e0*/  LEA.HI.X.SX32 R15, R15, R26, 0x1, P6 ;  /* 0x0000001a0f0f7211 */ /* 0x000fe200030f0eff */
[----:B-1----:R1:W-:Y:S01]  /*43f0*/  @P3 STG.E.U16 desc[UR14][R18.64], R8 ;  /* 0x0000000812003986 */ /* 0x0023e2000c10150e */
[C---:B------:R-:W-:Y:S02]  /*4400*/  LEA R16, P6, R3.reuse, R24, 0x1 ;  /* 0x0000001803107211 */ /* 0x040fe400078c08ff */
[----:B------:R-:W-:Y:S01]  /*4410*/  ISETP.LT.AND P3, PT, R0, UR7, !P0 ;  /* 0x0000000700007c0c */ /* 0x000fe2000c761270 */
[----:B------:R-:W-:Y:S02]  /*4420*/  VIADD R0, R2, 0xe ;  /* 0x0000000e02007836 */ /* 0x000fe40000000000 */
[C---:B0-----:R-:W-:Y:S01]  /*4430*/  VIADD R13, R3.reuse, UR6 ;  /* 0x00000006030d7c36 */ /* 0x041fe20008000000 */
[----:B------:R-:W-:-:S02]  /*4440*/  LEA.HI.X.SX32 R17, R3, R26, 0x1, P6 ;  /* 0x0000001a03117211 */ /* 0x000fc400030f0eff */
[----:B-1----:R-:W-:Y:S01]  /*4450*/  PRMT R19, R8, 0x7632, R19 ;  /* 0x0000763208137816 */ /* 0x002fe20000000013 */
[C---:B------:R-:W-:Y:S01]  /*4460*/  VIADD R3, R13.reuse, UR6 ;  /* 0x000000060d037c36 */ /* 0x040fe20008000000 */
[----:B------:R-:W-:-:S03]  /*4470*/  LEA R12, P6, R13, R24, 0x1 ;  /* 0x000000180d0c7211 */ /* 0x000fc600078c08ff */
[----:B------:R0:W-:Y:S01]  /*4480*/  @P2 STG.E.U16 desc[UR14][R14.64], R19 ;  /* 0x000000130e002986 */ /* 0x0001e2000c10150e */
[----:B------:R-:W-:Y:S01]  /*4490*/  ISETP.LT.AND P2, PT, R0, UR7, !P0 ;  /* 0x0000000700007c0c */ /* 0x000fe2000c741270 */
[----:B------:R-:W-:Y:S01]  /*44a0*/  VIADD R0, R2, 0xf ;  /* 0x0000000f02007836 */ /* 0x000fe20000000000 */
[----:B------:R-:W-:Y:S01]  /*44b0*/  LEA.HI.X.SX32 R13, R13, R26, 0x1, P6 ;  /* 0x0000001a0d0d7211 */ /* 0x000fe200030f0eff */
[----:B------:R1:W-:Y:S01]  /*44c0*/  @P1 STG.E.U16 desc[UR14][R16.64], R9 ;  /* 0x0000000910001986 */ /* 0x0003e2000c10150e */
[C---:B------:R-:W-:Y:S01]  /*44d0*/  LEA R18, P6, R3.reuse, R24, 0x1 ;  /* 0x0000001803127211 */ /* 0x040fe200078c08ff */
[----:B------:R-:W-:Y:S01]  /*44e0*/  VIADD R8, R3, UR6 ;  /* 0x0000000603087c36 */ /* 0x000fe20008000000 */
[----:B------:R-:W-:Y:S01]  /*44f0*/  ISETP.LT.AND P1, PT, R0, UR7, !P0 ;  /* 0x0000000700007c0c */ /* 0x000fe2000c721270 */
[----:B------:R-:W-:Y:S01]  /*4500*/  VIADD R0, R2, 0x10 ;  /* 0x0000001002007836 */ /* 0x000fe20000000000 */
[----:B0-----:R-:W-:Y:S02]  /*4510*/  PRMT R15, R9, 0x7632, R15 ;  /* 0x00007632090f7816 */ /* 0x001fe4000000000f */
[----:B------:R-:W-:Y:S01]  /*4520*/  LEA.HI.X.SX32 R19, R3, R26, 0x1, P6 ;  /* 0x0000001a03137211 */ /* 0x000fe200030f0eff */
[C---:B------:R-:W-:Y:S01]  /*4530*/  VIADD R3, R8.reuse, UR6 ;  /* 0x0000000608037c36 */ /* 0x040fe20008000000 */
[----:B------:R-:W-:Y:S01]  /*4540*/  LEA R14, P6, R8, R24, 0x1 ;  /* 0x00000018080e7211 */ /* 0x000fe200078c08ff */
[----:B------:R0:W-:Y:S01]  /*4550*/  @P5 STG.E.U16 desc[UR14][R12.64], R15 ;  /* 0x0000000f0c005986 */ /* 0x0001e2000c10150e */
[----:B------:R-:W-:Y:S01]  /*4560*/  ISETP.LT.AND P5, PT, R0, UR7, !P0 ;  /* 0x0000000700007c0c */ /* 0x000fe2000c7a1270 */
[----:B------:R-:W-:Y:S01]  /*4570*/  VIADD R0, R2, 0x11 ;  /* 0x0000001102007836 */ /* 0x000fe20000000000 */
[----:B-1----:R-:W-:Y:S01]  /*4580*/  PRMT R9, R10, 0x7632, R9 ;  /* 0x000076320a097816 */ /* 0x002fe20000000009 */
[----:B------:R-:W-:Y:S03]  /*4590*/  @P4 STG.E.U16 desc[UR14][R18.64], R10 ;  /* 0x0000000a12004986 */ /* 0x000fe6000c10150e */
[----:B------:R-:W-:Y:S01]  /*45a0*/  ISETP.LT.AND P4, PT, R0, UR7, !P0 ;  /* 0x0000000700007c0c */ /* 0x000fe2000c781270 */
[----:B------:R-:W-:Y:S01]  /*45b0*/  VIADD R0, R2, 0x12 ;  /* 0x0000001202007836 */ /* 0x000fe20000000000 */
[----:B0-----:R-:W-:Y:S01]  /*45c0*/  LEA.HI.X.SX32 R15, R8, R26, 0x1, P6 ;  /* 0x0000001a080f7211 */ /* 0x001fe200030f0eff */
[C---:B------:R-:W-:Y:S01]  /*45d0*/  VIADD R13, R3.reuse, UR6 ;  /* 0x00000006030d7c36 */ /* 0x040fe20008000000 */
[----:B------:R-:W-:-:S03]  /*45e0*/  LEA R8, P6, R3, R24, 0x1 ;  /* 0x0000001803087211 */ /* 0x000fc600078c08ff */
[----:B------:R0:W-:Y:S01]  /*45f0*/  @P3 STG.E.U16 desc[UR14][R14.64], R9 ;  /* 0x000000090e003986 */ /* 0x0001e2000c10150e */
[----:B------:R-:W-:Y:S01]  /*4600*/  ISETP.LT.AND P3, PT, R0, UR7, !P0 ;  /* 0x0000000700007c0c */ /* 0x000fe2000c761270 */
[----:B------:R-:W-:Y:S01]  /*4610*/  VIADD R0, R2, 0x13 ;  /* 0x0000001302007836 */ /* 0x000fe20000000000 */
[----:B0-----:R-:W-:Y:S01]  /*4620*/  LEA.HI.X.SX32 R9, R3, R26, 0x1, P6 ;  /* 0x0000001a03097211 */ /* 0x001fe200030f0eff */
[C---:B------:R-:W-:Y:S01]  /*4630*/  VIADD R3, R13.reuse, UR6 ;  /* 0x000000060d037c36 */ /* 0x040fe20008000000 */
[----:B------:R-:W-:-:S03]  /*4640*/  LEA R12, P6, R13, R24, 0x1 ;  /* 0x000000180d0c7211 */ /* 0x000fc600078c08ff */
[----:B------:R0:W-:Y:S01]  /*4650*/  @P2 STG.E.U16 desc[UR14][R8.64], R11 ;  /* 0x0000000b08002986 */ /* 0x0001e2000c10150e */
[----:B------:R-:W-:Y:S01]  /*4660*/  LEA.HI.X.SX32 R13, R13, R26, 0x1, P6 ;  /* 0x0000001a0d0d7211 */ /* 0x000fe200030f0eff */
[C---:B------:R-:W-:Y:S01]  /*4670*/  VIADD R10, R3.reuse, UR6 ;  /* 0x00000006030a7c36 */ /* 0x040fe20008000000 */
[----:B------:R-:W-:Y:S01]  /*4680*/  ISETP.LT.AND P2, PT, R0, UR7, !P0 ;  /* 0x0000000700007c0c */ /* 0x000fe2000c741270 */
[----:B------:R-:W-:Y:S01]  /*4690*/  VIADD R0, R2, 0x14 ;  /* 0x0000001402007836 */ /* 0x000fe20000000000 */
[----:B------:R-:W-:-:S04]  /*46a0*/  LEA R16, P6, R3, R24, 0x1 ;  /* 0x0000001803107211 */ /* 0x000fc800078c08ff */
[----:B------:R-:W-:Y:S01]  /*46b0*/  LEA.HI.X.SX32 R17, R3, R26, 0x1, P6 ;  /* 0x0000001a03117211 */ /* 0x000fe200030f0eff */
[C---:B------:R-:W-:Y:S01]  /*46c0*/  VIADD R3, R10.reuse, UR6 ;  /* 0x000000060a037c36 */ /* 0x040fe20008000000 */
[C---:B------:R-:W-:Y:S02]  /*46d0*/  LEA R14, P6, R10.reuse, R24, 0x1 ;  /* 0x000000180a0e7211 */ /* 0x040fe400078c08ff */
[----:B0-----:R-:W-:Y:S02]  /*46e0*/  PRMT R9, R11, 0x7632, R9 ;  /* 0x000076320b097816 */ /* 0x001fe40000000009 */
[----:B------:R-:W-:Y:S02]  /*46f0*/  LEA.HI.X.SX32 R15, R10, R26, 0x1, P6 ;  /* 0x0000001a0a0f7211 */ /* 0x000fe400030f0eff */
[C---:B------:R-:W-:Y:S01]  /*4700*/  LEA R8, P6, R3.reuse, R24, 0x1 ;  /* 0x0000001803087211 */ /* 0x040fe200078c08ff */
[----:B------:R0:W-:Y:S01]  /*4710*/  @P1 STG.E.U16 desc[UR14][R12.64], R9 ;  /* 0x000000090c001986 */ /* 0x0001e2000c10150e */
[----:B------:R-:W-:Y:S01]  /*4720*/  ISETP.LT.AND P1, PT, R0, UR7, !P0 ;  /* 0x0000000700007c0c */ /* 0x000fe2000c721270 */
[----:B------:R-:W-:Y:S01]  /*4730*/  VIADD R0, R2, 0x15 ;  /* 0x0000001502007836 */ /* 0x000fe20000000000 */
[----:B--2---:R-:W-:Y:S01]  /*4740*/  PRMT R11, R4, 0x7632, R11 ;  /* 0x00007632040b7816 */ /* 0x004fe2000000000b */
[----:B------:R1:W-:Y:S03]  /*4750*/  @P5 STG.E.U16 desc[UR14][R16.64], R4 ;  /* 0x0000000410005986 */ /* 0x0003e6000c10150e */
[----:B------:R-:W-:Y:S01]  /*4760*/  ISETP.LT.AND P5, PT, R0, UR7, !P0 ;  /* 0x0000000700007c0c */ /* 0x000fe2000c7a1270 */
[----:B------:R-:W-:Y:S01]  /*4770*/  VIADD R0, R2, 0x16 ;  /* 0x0000001602007836 */ /* 0x000fe20000000000 */
[----:B------:R2:W-:Y:S01]  /*4780*/  @P4 STG.E.U16 desc[UR14][R14.64], R11 ;  /* 0x0000000b0e004986 */ /* 0x0005e2000c10150e */
[C---:B0-----:R-:W-:Y:S01]  /*4790*/  LEA.HI.X.SX32 R9, R3.reuse, R26, 0x1, P6 ;  /* 0x0000001a03097211 */ /* 0x041fe200030f0eff */
[----:B------:R-:W-:-:S02]  /*47a0*/  VIADD R3, R3, UR6 ;  /* 0x0000000603037c36 */ /* 0x000fc40008000000 */
[----:B------:R-:W-:Y:S01]  /*47b0*/  ISETP.LT.AND P4, PT, R0, UR7, !P0 ;  /* 0x0000000700007c0c */ /* 0x000fe2000c781270 */
[----:B------:R-:W-:Y:S02]  /*47c0*/  VIADD R0, R2, 0x17 ;  /* 0x0000001702007836 */ /* 0x000fe40000000000 */
[C---:B-1----:R-:W-:Y:S01]  /*47d0*/  VIADD R4, R3.reuse, UR6 ;  /* 0x0000000603047c36 */ /* 0x042fe20008000000 */
[----:B------:R-:W-:Y:S01]  /*47e0*/  LEA R10, P6, R3, R24, 0x1 ;  /* 0x00000018030a7211 */ /* 0x000fe200078c08ff */
[----:B------:R0:W-:Y:S01]  /*47f0*/  @P3 STG.E.U16 desc[UR14][R8.64], R5 ;  /* 0x0000000508003986 */ /* 0x0001e2000c10150e */
[----:B------:R-:W-:Y:S01]  /*4800*/  ISETP.LT.AND P3, PT, R0, UR7, !P0 ;  /* 0x0000000700007c0c */ /* 0x000fe2000c761270 */
[----:B------:R-:W-:Y:S01]  /*4810*/  VIADD R0, R2, 0x18 ;  /* 0x0000001802007836 */ /* 0x000fe20000000000 */
[----:B--2---:R-:W-:Y:S02]  /*4820*/  PRMT R15, R5, 0x7632, R15 ;  /* 0x00007632050f7816 */ /* 0x004fe4000000000f */
[----:B------:R-:W-:Y:S01]  /*4830*/  LEA.HI.X.SX32 R11, R3, R26, 0x1, P6 ;  /* 0x0000001a030b7211 */ /* 0x000fe200030f0eff */
[C---:B------:R-:W-:Y:S01]  /*4840*/  VIADD R3, R4.reuse, UR6 ;  /* 0x0000000604037c36 */ /* 0x040fe20008000000 */
[----:B------:R-:W-:-:S03]  /*4850*/  LEA R12, P6, R4, R24, 0x1 ;  /* 0x00000018040c7211 */ /* 0x000fc600078c08ff */
[----:B------:R1:W-:Y:S01]  /*4860*/  @P2 STG.E.U16 desc[UR14][R10.64], R15 ;  /* 0x0000000f0a002986 */ /* 0x0003e2000c10150e */
[----:B------:R-:W-:Y:S01]  /*4870*/  LEA.HI.X.SX32 R13, R4, R26, 0x1, P6 ;  /* 0x0000001a040d7211 */ /* 0x000fe200030f0eff */
[C---:B0-----:R-:W-:Y:S01]  /*4880*/  VIADD R9, R3.reuse, UR6 ;  /* 0x0000000603097c36 */ /* 0x041fe20008000000 */
[----:B------:R-:W-:Y:S01]  /*4890*/  ISETP.LT.AND P2, PT, R0, UR7, !P0 ;  /* 0x0000000700007c0c */ /* 0x000fe2000c741270 */
[----:B------:R-:W-:Y:S01]  /*48a0*/  VIADD R0, R2, 0x19 ;  /* 0x0000001902007836 */ /* 0x000fe20000000000 */
[C---:B------:R-:W-:Y:S01]  /*48b0*/  LEA R4, P6, R3.reuse, R24, 0x1 ;  /* 0x0000001803047211 */ /* 0x040fe200078c08ff */
[----:B------:R0:W-:Y:S03]  /*48c0*/  @P1 STG.E.U16 desc[UR14][R12.64], R6 ;  /* 0x000000060c001986 */ /* 0x0001e6000c10150e */
[----:B------:R-:W-:Y:S01]  /*48d0*/  ISETP.LT.AND P1, PT, R0, UR7, !P0 ;  /* 0x0000000700007c0c */ /* 0x000fe2000c721270 */
[----:B------:R-:W-:Y:S01]  /*48e0*/  VIADD R0, R2, 0x1a ;  /* 0x0000001a02007836 */ /* 0x000fe20000000000 */
[----:B------:R-:W-:Y:S01]  /*48f0*/  LEA.HI.X.SX32 R5, R3, R26, 0x1, P6 ;  /* 0x0000001a03057211 */ /* 0x000fe200030f0eff */
[----:B------:R-:W-:Y:S01]  /*4900*/  VIADD R3, R9, UR6 ;  /* 0x0000000609037c36 */ /* 0x000fe20008000000 */
[----:B-1----:R-:W-:-:S02]  /*4910*/  PRMT R11, R6, 0x7632, R11 ;  /* 0x00007632060b7816 */ /* 0x002fc4000000000b */
        /* <DEDUP_REMOVED lines=10> */
[----:B-1----:R-:W-:Y:S01]  /*49c0*/  LEA.HI.X.SX32 R11, R3, R26, 0x1, P6 ;  /* 0x0000001a030b7211 */ /* 0x002fe200030f0eff */
[----:B------:R-:W-:Y:S01]  /*49d0*/  VIADD R3, R6, UR6 ;  /* 0x0000000606037c36 */ /* 0x000fe20008000000 */
[----:B------:R-:W-:-:S02]  /*49e0*/  PRMT R5, R7, 0x7632, R5 ;  /* 0x0000763207057816 */ /* 0x000fc40000000005 */
[C---:B------:R-:W-:Y:S01]  /*49f0*/  LEA R12, P6, R6.reuse, R24, 0x1 ;  /* 0x00000018060c7211 */ /* 0x040fe200078c08ff */
[C---:B0-----:R-:W-:Y:S02]  /*4a00*/  VIADD R7, R3.reuse, UR6 ;  /* 0x0000000603077c36 */ /* 0x041fe40008000000 */
[----:B------:R0:W-:Y:S01]  /*4a10*/  @P3 STG.E.U16 desc[UR14][R10.64], R5 ;  /* 0x000000050a003986 */ /* 0x0001e2000c10150e */
[----:B------:R-:W-:Y:S02]  /*4a20*/  LEA.HI.X.SX32 R13, R6, R26, 0x1, P6 ;  /* 0x0000001a060d7211 */ /* 0x000fe400030f0eff */
[----:B------:R-:W-:Y:S01]  /*4a30*/  ISETP.LT.AND P3, PT, R0, UR7, !P0 ;  /* 0x0000000700007c0c */ /* 0x000fe2000c761270 */
[----:B------:R-:W-:Y:S01]  /*4a40*/  VIADD R0, R2, 0x1d ;  /* 0x0000001d02007836 */ /* 0x000fe20000000000 */
[----:B------:R-:W-:Y:S01]  /*4a50*/  LEA R4, P6, R3, R24, 0x1 ;  /* 0x0000001803047211 */ /* 0x000fe200078c08ff */
[----:B------:R-:W-:Y:S01]  /*4a60*/  VIADD R9, R7, UR6 ;  /* 0x0000000607097c36 */ /* 0x000fe20008000000 */
[----:B---3--:R-:W-:Y:S02]  /*4a70*/  @P2 STG.E.U16 desc[UR14][R12.64], R20 ;  /* 0x000000140c002986 */ /* 0x008fe4000c10150e */
[----:B------:R-:W-:Y:S01]  /*4a80*/  ISETP.LT.AND P2, PT, R0, UR7, !P0 ;  /* 0x0000000700007c0c */ /* 0x000fe2000c741270 */
[----:B------:R-:W-:Y:S01]  /*4a90*/  VIADD R0, R9, UR6 ;  /* 0x0000000609007c36 */ /* 0x000fe20008000000 */
[----:B0-----:R-:W-:Y:S01]  /*4aa0*/  LEA.HI.X.SX32 R5, R3, R26, 0x1, P6 ;  /* 0x0000001a03057211 */ /* 0x001fe200030f0eff */
[----:B------:R-:W-:Y:S01]  /*4ab0*/  VIADD R3, R2, 0x1e ;  /* 0x0000001e02037836 */ /* 0x000fe20000000000 */
[----:B------:R-:W-:Y:S01]  /*4ac0*/  PRMT R11, R20, 0x7632, R11 ;  /* 0x00007632140b7816 */ /* 0x000fe2000000000b */
[----:B------:R-:W-:Y:S01]  /*4ad0*/  VIADD R14, R0, UR6 ;  /* 0x00000006000e7c36 */ /* 0x000fe20008000000 */
[----:B------:R-:W-:-:S03]  /*4ae0*/  LEA R6, P6, R7, R24, 0x1 ;  /* 0x0000001807067211 */ /* 0x000fc600078c08ff */
[----:B------:R0:W-:Y:S01]  /*4af0*/  @P1 STG.E.U16 desc[UR14][R4.64], R11 ;  /* 0x0000000b04001986 */ /* 0x0001e2000c10150e */
[----:B------:R-:W-:Y:S01]  /*4b00*/  LEA.HI.X.SX32 R7, R7, R26, 0x1, P6 ;  /* 0x0000001a07077211 */ /* 0x000fe200030f0eff */
[----:B------:R-:W-:Y:S01]  /*4b10*/  VIADD R15, R14, UR6 ;  /* 0x000000060e0f7c36 */ /* 0x000fe20008000000 */
[CC--:B------:R-:W-:Y:S02]  /*4b20*/  LEA R8, P1, R9.reuse, R24.reuse, 0x1 ;  /* 0x0000001809087211 */ /* 0x0c0fe400078208ff */
[C---:B------:R-:W-:Y:S01]  /*4b30*/  LEA R10, P6, R0.reuse, R24, 0x1 ;  /* 0x00000018000a7211 */ /* 0x040fe200078c08ff */
[----:B------:R1:W-:Y:S01]  /*4b40*/  @P5 STG.E.U16 desc[UR14][R6.64], R21 ;  /* 0x0000001506005986 */ /* 0x0003e2000c10150e */
[-C--:B------:R-:W-:Y:S01]  /*4b50*/  LEA.HI.X.SX32 R9, R9, R26.reuse, 0x1, P1 ;  /* 0x0000001a09097211 */ /* 0x080fe200008f0eff */
[C---:B------:R-:W-:Y:S01]  /*4b60*/  VIADD R16, R15.reuse, UR6 ;  /* 0x000000060f107c36 */ /* 0x040fe20008000000 */
[----:B0-----:R-:W-:Y:S01]  /*4b70*/  LEA.HI.X.SX32 R11, R0, R26, 0x1, P6 ;  /* 0x0000001a000b7211 */ /* 0x001fe200030f0eff */
[----:B------:R-:W-:Y:S01]  /*4b80*/  VIADD R0, R2, 0x1f ;  /* 0x0000001f02007836 */ /* 0x000fe20000000000 */
[----:B------:R-:W-:-:S02]  /*4b90*/  LEA R4, P1, R15, R24, 0x1 ;  /* 0x000000180f047211 */ /* 0x000fc400078208ff */
[----:B------:R-:W-:Y:S02]  /*4ba0*/  LEA R12, P6, R14, R24, 0x1 ;  /* 0x000000180e0c7211 */ /* 0x000fe400078c08ff */
[-C--:B------:R-:W-:Y:S02]  /*4bb0*/  LEA.HI.X.SX32 R5, R15, R26.reuse, 0x1, P1 ;  /* 0x0000001a0f057211 */ /* 0x080fe400008f0eff */
[----:B------:R-:W-:Y:S02]  /*4bc0*/  ISETP.LT.AND P1, PT, R3, UR7, !P0 ;  /* 0x0000000703007c0c */ /* 0x000fe4000c721270 */
[----:B------:R-:W-:Y:S02]  /*4bd0*/  ISETP.LT.AND P0, PT, R0, UR7, !P0 ;  /* 0x0000000700007c0c */ /* 0x000fe4000c701270 */
[----:B------:R-:W-:Y:S02]  /*4be0*/  PRMT R0, R21, 0x7632, R0 ;  /* 0x0000763215007816 */ /* 0x000fe40000000000 */
[----:B------:R-:W-:-:S02]  /*4bf0*/  LEA.HI.X.SX32 R13, R14, R26, 0x1, P6 ;  /* 0x0000001a0e0d7211 */ /* 0x000fc400030f0eff */
[----:B-1----:R-:W-:Y:S01]  /*4c00*/  PRMT R7, R22, 0x7632, R7 ;  /* 0x0000763216077816 */ /* 0x002fe20000000007 */
[----:B------:R0:W-:Y:S01]  /*4c10*/  @P4 STG.E.U16 desc[UR14][R8.64], R0 ;  /* 0x0000000008004986 */ /* 0x0001e2000c10150e */
[----:B------:R-:W-:-:S03]  /*4c20*/  LEA R2, P6, R16, R24, 0x1 ;  /* 0x0000001810027211 */ /* 0x000fc600078c08ff */
[----:B------:R0:W-:Y:S01]  /*4c30*/  @P3 STG.E.U16 desc[UR14][R10.64], R22 ;  /* 0x000000160a003986 */ /* 0x0001e2000c10150e */
[----:B------:R-:W-:-:S03]  /*4c40*/  LEA.HI.X.SX32 R3, R16, R26, 0x1, P6 ;  /* 0x0000001a10037211 */ /* 0x000fc600030f0eff */
[----:B------:R0:W-:Y:S04]  /*4c50*/  @P2 STG.E.U16 desc[UR14][R12.64], R7 ;  /* 0x000000070c002986 */ /* 0x0001e8000c10150e */
[----:B------:R0:W-:Y:S01]  /*4c60*/  @P1 STG.E.U16 desc[UR14][R4.64], R23 ;  /* 0x0000001704001986 */ /* 0x0001e2000c10150e */
[----:B------:R-:W-:Y:S05]  /*4c70*/  @!P0 EXIT ;  /* 0x000000000000894d */ /* 0x000fea0003800000 */
[----:B0-----:R-:W-:-:S05]  /*4c80*/  PRMT R23, R23, 0x7632, R23 ;  /* 0x0000763217177816 */ /* 0x001fca0000000017 */
[----:B------:R-:W-:Y:S01]  /*4c90*/  STG.E.U16 desc[UR14][R2.64], R23 ;  /* 0x0000001702007986 */ /* 0x000fe2000c10150e */
[----:B------:R-:W-:Y:S05]  /*4ca0*/  EXIT ;  /* 0x000000000000794d */ /* 0x000fea0003800000 */
.L_x_2:
[----:B------:R-:W-:-:S00]  /*4cb0*/  BRA `(.L_x_2) ;  /* 0xfffffffc00fc7947 */ /* 0x000fc0000383ffff */
[----:B------:R-:W-:-:S00]  /*4cc0*/  NOP ;  /* 0x0000000000007918 */ /* 0x000fc00000000000 */
        /* <DEDUP_REMOVED lines=11> */
.L_x_3:


//--------------------- .nv.shared.matmul_kernel  --------------------------
	.section	.nv.shared.matmul_kernel,"aw",@nobits
	.sectionflags	@""
	.align	16
	.zero		1024


//--------------------- .nv.shared.reserved.0     --------------------------
	.section	.nv.shared.reserved.0,"aw",@nobits
	.weak		__nv_reservedSMEM_offset_0_alias
	.size		__nv_reservedSMEM_offset_0_alias, 0, 0
	.other		__nv_reservedSMEM_offset_0_alias,@"STO_CUDA_RESERVED_SHARED STV_DEFAULT"
__nv_reservedSMEM_offset_0_alias:
	.zero		0


//--------------------- .nv.constant0.matmul_kernel --------------------------
	.section	.nv.constant0.matmul_kernel,"a",@progbits
	.sectionflags	@""
	.align	4
.nv.constant0.matmul_kernel:
	.zero		608


//--------------------- SYMBOLS --------------------------

	.type		.nv.reservedSmem.offset0,@object
	.size		.nv.reservedSmem.offset0,0x4
